	.target	sm_90a

	.elftype	@"ET_EXEC"


//--------------------- .note.nv.tkinfo           --------------------------
	.section	.note.nv.tkinfo,"",@"SHT_NOTE"
	.sectionflags	@"SHF_NOTE_NV_TKINFO"
	.tkinfo
        /*0018*/ 	.word	0x00000002
        /*0030*/ 	.string	""
        /*0030*/ 	.string	"ptxas"
        /*0030*/ 	.string	"Cuda compilation tools, release 13.0, V13.0.88"
        /*0030*/ 	.string	"Build cuda_13.0.r13.0/compiler.36424714_0"
        /*0030*/ 	.string	"-arch sm_90a -m 64 "



//--------------------- .note.nv.cuinfo           --------------------------
	.section	.note.nv.cuinfo,"",@"SHT_NOTE"
	.sectionflags	@"SHF_NOTE_NV_CUINFO"
        /*0018*/ 	.short	0x0002
        /*001a*/ 	.short	0x005a
        /*001c*/ 	.short	0x0082
	.zero		2


//--------------------- .nv.info                  --------------------------
	.section	.nv.info,"",@"SHT_CUDA_INFO"
	.align	4


	//----- nvinfo : EIATTR_REGCOUNT
	.align		4
        /*0000*/ 	.byte	0x04, 0x2f
        /*0002*/ 	.short	(.L_12 - .L_11)
	.align		4
.L_11:
        /*0004*/ 	.word	index@(_ZN7cutlass13device_kernelIN5flash19enable_sm80_to_sm89INS1_16FlashAttnFwdSm80INS1_25CollectiveMainloopFwdSm80ILi8ELi1ELb0EN4cute5tupleIJNS5_1CILi128EEENS7_ILi48EEENS7_ILi256EEEEEELi256ENS_6half_tEfNS_4arch4Sm80ELb1ELb0ELb0ELb1ELb1ELb1ELb1ELb0EEENS1_21CollectiveEpilogueFwdINS6_IJS8_SA_S9_EEENS6_IJNS7_ILi1EEESI_SI_EEESC_SE_Li256ELb1ELb1ELb0ELb0EEENS1_19SingleTileSchedulerILb1ELb0ELb1ELi128EEEEEEEEEvNT_6ParamsE)
        /*0008*/ 	.word	0x00000004


	//----- nvinfo : EIATTR_FRAME_SIZE
	.align		4
.L_12:
        /*000c*/ 	.byte	0x04, 0x11
        /*000e*/ 	.short	(.L_14 - .L_13)
	.align		4
.L_13:
        /*0010*/ 	.word	index@(_ZN7cutlass13device_kernelIN5flash19enable_sm80_to_sm89INS1_16FlashAttnFwdSm80INS1_25CollectiveMainloopFwdSm80ILi8ELi1ELb0EN4cute5tupleIJNS5_1CILi128EEENS7_ILi48EEENS7_ILi256EEEEEELi256ENS_6half_tEfNS_4arch4Sm80ELb1ELb0ELb0ELb1ELb1ELb1ELb1ELb0EEENS1_21CollectiveEpilogueFwdINS6_IJS8_SA_S9_EEENS6_IJNS7_ILi1EEESI_SI_EEESC_SE_Li256ELb1ELb1ELb0ELb0EEENS1_19SingleTileSchedulerILb1ELb0ELb1ELi128EEEEEEEEEvNT_6ParamsE)
        /*0014*/ 	.word	0x00000000


	//----- nvinfo : EIATTR_REGCOUNT
	.align		4
.L_14:
        /*0018*/ 	.byte	0x04, 0x2f
        /*001a*/ 	.short	(.L_16 - .L_15)
	.align		4
.L_15:
        /*001c*/ 	.word	index@(_ZN7cutlass13device_kernelIN5flash19enable_sm80_to_sm89INS1_16FlashAttnFwdSm80INS1_25CollectiveMainloopFwdSm80ILi8ELi1ELb0EN4cute5tupleIJNS5_1CILi128EEENS7_ILi96EEENS7_ILi256EEEEEELi256ENS_6half_tEfNS_4arch4Sm80ELb1ELb0ELb0ELb1ELb1ELb0ELb1ELb0EEENS1_21CollectiveEpilogueFwdINS6_IJS8_SA_S9_EEENS6_IJNS7_ILi1EEESI_SI_EEESC_SE_Li256ELb1ELb1ELb0ELb0EEENS1_19SingleTileSchedulerILb1ELb0ELb1ELi128EEEEEEEEEvNT_6ParamsE)
        /*0020*/ 	.word	0x00000004


	//----- nvinfo : EIATTR_FRAME_SIZE
	.align		4
.L_16:
        /*0024*/ 	.byte	0x04, 0x11
        /*0026*/ 	.short	(.L_18 - .L_17)
	.align		4
.L_17:
        /*0028*/ 	.word	index@(_ZN7cutlass13device_kernelIN5flash19enable_sm80_to_sm89INS1_16FlashAttnFwdSm80INS1_25CollectiveMainloopFwdSm80ILi8ELi1ELb0EN4cute5tupleIJNS5_1CILi128EEENS7_ILi96EEENS7_ILi256EEEEEELi256ENS_6half_tEfNS_4arch4Sm80ELb1ELb0ELb0ELb1ELb1ELb0ELb1ELb0EEENS1_21CollectiveEpilogueFwdINS6_IJS8_SA_S9_EEENS6_IJNS7_ILi1EEESI_SI_EEESC_SE_Li256ELb1ELb1ELb0ELb0EEENS1_19SingleTileSchedulerILb1ELb0ELb1ELi128EEEEEEEEEvNT_6ParamsE)
        /*002c*/ 	.word	0x00000000


	//----- nvinfo : EIATTR_REGCOUNT
	.align		4
.L_18:
        /*0030*/ 	.byte	0x04, 0x2f
        /*0032*/ 	.short	(.L_20 - .L_19)
	.align		4
.L_19:
        /*0034*/ 	.word	index@(_ZN7cutlass13device_kernelIN5flash19enable_sm80_to_sm89INS1_16FlashAttnFwdSm80INS1_25CollectiveMainloopFwdSm80ILi8ELi1ELb0EN4cute5tupleIJNS5_1CILi128EEENS7_ILi96EEENS7_ILi256EEEEEELi256ENS_6half_tEfNS_4arch4Sm80ELb1ELb0ELb0ELb0ELb1ELb0ELb1ELb0EEENS1_21CollectiveEpilogueFwdINS6_IJS8_SA_S9_EEENS6_IJNS7_ILi1EEESI_SI_EEESC_SE_Li256ELb0ELb1ELb0ELb0EEENS1_30DynamicPersistentTileSchedulerILi256ELi256ELb0ELb1ELb0EEEEEEEEEvNT_6ParamsE)
        /*0038*/ 	.word	0x00000004


	//----- nvinfo : EIATTR_FRAME_SIZE
	.align		4
.L_20:
        /*003c*/ 	.byte	0x04, 0x11
        /*003e*/ 	.short	(.L_22 - .L_21)
	.align		4
.L_21:
        /*0040*/ 	.word	index@(_ZN7cutlass13device_kernelIN5flash19enable_sm80_to_sm89INS1_16FlashAttnFwdSm80INS1_25CollectiveMainloopFwdSm80ILi8ELi1ELb0EN4cute5tupleIJNS5_1CILi128EEENS7_ILi96EEENS7_ILi256EEEEEELi256ENS_6half_tEfNS_4arch4Sm80ELb1ELb0ELb0ELb0ELb1ELb0ELb1ELb0EEENS1_21CollectiveEpilogueFwdINS6_IJS8_SA_S9_EEENS6_IJNS7_ILi1EEESI_SI_EEESC_SE_Li256ELb0ELb1ELb0ELb0EEENS1_30DynamicPersistentTileSchedulerILi256ELi256ELb0ELb1ELb0EEEEEEEEEvNT_6ParamsE)
        /*0044*/ 	.word	0x00000000


	//----- nvinfo : EIATTR_REGCOUNT
	.align		4
.L_22:
        /*0048*/ 	.byte	0x04, 0x2f
        /*004a*/ 	.short	(.L_24 - .L_23)
	.align		4
.L_23:
        /*004c*/ 	.word	index@(_ZN7cutlass13device_kernelIN5flash19enable_sm80_to_sm89INS1_16FlashAttnFwdSm80INS1_25CollectiveMainloopFwdSm80ILi8ELi1ELb0EN4cute5tupleIJNS5_1CILi128EEENS7_ILi48EEENS7_ILi256EEEEEELi256ENS_6half_tEfNS_4arch4Sm80ELb0ELb1ELb0ELb1ELb1ELb1ELb1ELb0EEENS1_21CollectiveEpilogueFwdINS6_IJS8_SA_S9_EEENS6_IJNS7_ILi1EEESI_SI_EEESC_SE_Li256ELb1ELb1ELb0ELb0EEENS1_19SingleTileSchedulerILb1ELb0ELb1ELi128EEEEEEEEEvNT_6ParamsE)
        /*0050*/ 	.word	0x00000004


	//----- nvinfo : EIATTR_FRAME_SIZE
	.align		4
.L_24:
        /*0054*/ 	.byte	0x04, 0x11
        /*0056*/ 	.short	(.L_26 - .L_25)
	.align		4
.L_25:
        /*0058*/ 	.word	index@(_ZN7cutlass13device_kernelIN5flash19enable_sm80_to_sm89INS1_16FlashAttnFwdSm80INS1_25CollectiveMainloopFwdSm80ILi8ELi1ELb0EN4cute5tupleIJNS5_1CILi128EEENS7_ILi48EEENS7_ILi256EEEEEELi256ENS_6half_tEfNS_4arch4Sm80ELb0ELb1ELb0ELb1ELb1ELb1ELb1ELb0EEENS1_21CollectiveEpilogueFwdINS6_IJS8_SA_S9_EEENS6_IJNS7_ILi1EEESI_SI_EEESC_SE_Li256ELb1ELb1ELb0ELb0EEENS1_19SingleTileSchedulerILb1ELb0ELb1ELi128EEEEEEEEEvNT_6ParamsE)
        /*005c*/ 	.word	0x00000000


	//----- nvinfo : EIATTR_REGCOUNT
	.align		4
.L_26:
        /*0060*/ 	.byte	0x04, 0x2f
        /*0062*/ 	.short	(.L_28 - .L_27)
	.align		4
.L_27:
        /*0064*/ 	.word	index@(_ZN7cutlass13device_kernelIN5flash19enable_sm80_to_sm89INS1_16FlashAttnFwdSm80INS1_25CollectiveMainloopFwdSm80ILi8ELi1ELb0EN4cute5tupleIJNS5_1CILi128EEENS7_ILi64EEENS7_ILi256EEEEEELi256ENS_6half_tEfNS_4arch4Sm80ELb0ELb1ELb0ELb1ELb1ELb0ELb1ELb0EEENS1_21CollectiveEpilogueFwdINS6_IJS8_SA_S9_EEENS6_IJNS7_ILi1EEESI_SI_EEESC_SE_Li256ELb1ELb1ELb0ELb0EEENS1_19SingleTileSchedulerILb1ELb0ELb1ELi128EEEEEEEEEvNT_6ParamsE)
        /*0068*/ 	.word	0x00000004


	//----- nvinfo : EIATTR_FRAME_SIZE
	.align		4
.L_28:
        /*006c*/ 	.byte	0x04, 0x11
        /*006e*/ 	.short	(.L_30 - .L_29)
	.align		4
.L_29:
        /*0070*/ 	.word	index@(_ZN7cutlass13device_kernelIN5flash19enable_sm80_to_sm89INS1_16FlashAttnFwdSm80INS1_25CollectiveMainloopFwdSm80ILi8ELi1ELb0EN4cute5tupleIJNS5_1CILi128EEENS7_ILi64EEENS7_ILi256EEEEEELi256ENS_6half_tEfNS_4arch4Sm80ELb0ELb1ELb0ELb1ELb1ELb0ELb1ELb0EEENS1_21CollectiveEpilogueFwdINS6_IJS8_SA_S9_EEENS6_IJNS7_ILi1EEESI_SI_EEESC_SE_Li256ELb1ELb1ELb0ELb0EEENS1_19SingleTileSchedulerILb1ELb0ELb1ELi128EEEEEEEEEvNT_6ParamsE)
        /*0074*/ 	.word	0x00000000


	//----- nvinfo : EIATTR_REGCOUNT
	.align		4
.L_30:
        /*0078*/ 	.byte	0x04, 0x2f
        /*007a*/ 	.short	(.L_32 - .L_31)
	.align		4
.L_31:
        /*007c*/ 	.word	index@(_ZN7cutlass13device_kernelIN5flash19enable_sm80_to_sm89INS1_16FlashAttnFwdSm80INS1_25CollectiveMainloopFwdSm80ILi8ELi1ELb0EN4cute5tupleIJNS5_1CILi128EEENS7_ILi64EEENS7_ILi256EEEEEELi256ENS_6half_tEfNS_4arch4Sm80ELb0ELb1ELb0ELb0ELb1ELb0ELb1ELb0EEENS1_21CollectiveEpilogueFwdINS6_IJS8_SA_S9_EEENS6_IJNS7_ILi1EEESI_SI_EEESC_SE_Li256ELb0ELb1ELb0ELb0EEENS1_19SingleTileSchedulerILb0ELb0ELb1ELi128EEEEEEEEEvNT_6ParamsE)
        /*0080*/ 	.word	0x00000004


	//----- nvinfo : EIATTR_FRAME_SIZE
	.align		4
.L_32:
        /*0084*/ 	.byte	0x04, 0x11
        /*0086*/ 	.short	(.L_34 - .L_33)
	.align		4
.L_33:
        /*0088*/ 	.word	index@(_ZN7cutlass13device_kernelIN5flash19enable_sm80_to_sm89INS1_16FlashAttnFwdSm80INS1_25CollectiveMainloopFwdSm80ILi8ELi1ELb0EN4cute5tupleIJNS5_1CILi128EEENS7_ILi64EEENS7_ILi256EEEEEELi256ENS_6half_tEfNS_4arch4Sm80ELb0ELb1ELb0ELb0ELb1ELb0ELb1ELb0EEENS1_21CollectiveEpilogueFwdINS6_IJS8_SA_S9_EEENS6_IJNS7_ILi1EEESI_SI_EEESC_SE_Li256ELb0ELb1ELb0ELb0EEENS1_19SingleTileSchedulerILb0ELb0ELb1ELi128EEEEEEEEEvNT_6ParamsE)
        /*008c*/ 	.word	0x00000000


	//----- nvinfo : EIATTR_REGCOUNT
	.align		4
.L_34:
        /*0090*/ 	.byte	0x04, 0x2f
        /*0092*/ 	.short	(.L_36 - .L_35)
	.align		4
.L_35:
        /*0094*/ 	.word	index@(_ZN7cutlass13device_kernelIN5flash19enable_sm80_to_sm89INS1_16FlashAttnFwdSm80INS1_25CollectiveMainloopFwdSm80ILi8ELi1ELb0EN4cute5tupleIJNS5_1CILi128EEENS7_ILi48EEENS7_ILi256EEEEEELi256ENS_6half_tEfNS_4arch4Sm80ELb0ELb0ELb0ELb1ELb1ELb1ELb1ELb0EEENS1_21CollectiveEpilogueFwdINS6_IJS8_SA_S9_EEENS6_IJNS7_ILi1EEESI_SI_EEESC_SE_Li256ELb1ELb1ELb0ELb0EEENS1_19SingleTileSchedulerILb1ELb0ELb1ELi128EEEEEEEEEvNT_6ParamsE)
        /*0098*/ 	.word	0x00000004


	//----- nvinfo : EIATTR_FRAME_SIZE
	.align		4
.L_36:
        /*009c*/ 	.byte	0x04, 0x11
        /*009e*/ 	.short	(.L_38 - .L_37)
	.align		4
.L_37:
        /*00a0*/ 	.word	index@(_ZN7cutlass13device_kernelIN5flash19enable_sm80_to_sm89INS1_16FlashAttnFwdSm80INS1_25CollectiveMainloopFwdSm80ILi8ELi1ELb0EN4cute5tupleIJNS5_1CILi128EEENS7_ILi48EEENS7_ILi256EEEEEELi256ENS_6half_tEfNS_4arch4Sm80ELb0ELb0ELb0ELb1ELb1ELb1ELb1ELb0EEENS1_21CollectiveEpilogueFwdINS6_IJS8_SA_S9_EEENS6_IJNS7_ILi1EEESI_SI_EEESC_SE_Li256ELb1ELb1ELb0ELb0EEENS1_19SingleTileSchedulerILb1ELb0ELb1ELi128EEEEEEEEEvNT_6ParamsE)
        /*00a4*/ 	.word	0x00000000


	//----- nvinfo : EIATTR_REGCOUNT
	.align		4
.L_38:
        /*00a8*/ 	.byte	0x04, 0x2f
        /*00aa*/ 	.short	(.L_40 - .L_39)
	.align		4
.L_39:
        /*00ac*/ 	.word	index@(_ZN7cutlass13device_kernelIN5flash19enable_sm80_to_sm89INS1_16FlashAttnFwdSm80INS1_25CollectiveMainloopFwdSm80ILi8ELi1ELb0EN4cute5tupleIJNS5_1CILi128EEENS7_ILi96EEENS7_ILi256EEEEEELi256ENS_6half_tEfNS_4arch4Sm80ELb0ELb0ELb0ELb1ELb1ELb0ELb1ELb0EEENS1_21CollectiveEpilogueFwdINS6_IJS8_SA_S9_EEENS6_IJNS7_ILi1EEESI_SI_EEESC_SE_Li256ELb1ELb1ELb0ELb0EEENS1_19SingleTileSchedulerILb1ELb0ELb1ELi128EEEEEEEEEvNT_6ParamsE)
        /*00b0*/ 	.word	0x00000004


	//----- nvinfo : EIATTR_FRAME_SIZE
	.align		4
.L_40:
        /*00b4*/ 	.byte	0x04, 0x11
        /*00b6*/ 	.short	(.L_42 - .L_41)
	.align		4
.L_41:
        /*00b8*/ 	.word	index@(_ZN7cutlass13device_kernelIN5flash19enable_sm80_to_sm89INS1_16FlashAttnFwdSm80INS1_25CollectiveMainloopFwdSm80ILi8ELi1ELb0EN4cute5tupleIJNS5_1CILi128EEENS7_ILi96EEENS7_ILi256EEEEEELi256ENS_6half_tEfNS_4arch4Sm80ELb0ELb0ELb0ELb1ELb1ELb0ELb1ELb0EEENS1_21CollectiveEpilogueFwdINS6_IJS8_SA_S9_EEENS6_IJNS7_ILi1EEESI_SI_EEESC_SE_Li256ELb1ELb1ELb0ELb0EEENS1_19SingleTileSchedulerILb1ELb0ELb1ELi128EEEEEEEEEvNT_6ParamsE)
        /*00bc*/ 	.word	0x00000000


	//----- nvinfo : EIATTR_REGCOUNT
	.align		4
.L_42:
        /*00c0*/ 	.byte	0x04, 0x2f
        /*00c2*/ 	.short	(.L_44 - .L_43)
	.align		4
.L_43:
        /*00c4*/ 	.word	index@(_ZN7cutlass13device_kernelIN5flash19enable_sm80_to_sm89INS1_16FlashAttnFwdSm80INS1_25CollectiveMainloopFwdSm80ILi8ELi1ELb0EN4cute5tupleIJNS5_1CILi128EEENS7_ILi96EEENS7_ILi256EEEEEELi256ENS_6half_tEfNS_4arch4Sm80ELb0ELb0ELb0ELb0ELb1ELb0ELb1ELb0EEENS1_21CollectiveEpilogueFwdINS6_IJS8_SA_S9_EEENS6_IJNS7_ILi1EEESI_SI_EEESC_SE_Li256ELb0ELb1ELb0ELb0EEENS1_19SingleTileSchedulerILb0ELb0ELb1ELi128EEEEEEEEEvNT_6ParamsE)
        /*00c8*/ 	.word	0x00000004


	//----- nvinfo : EIATTR_FRAME_SIZE
	.align		4
.L_44:
        /*00cc*/ 	.byte	0x04, 0x11
        /*00ce*/ 	.short	(.L_46 - .L_45)
	.align		4
.L_45:
        /*00d0*/ 	.word	index@(_ZN7cutlass13device_kernelIN5flash19enable_sm80_to_sm89INS1_16FlashAttnFwdSm80INS1_25CollectiveMainloopFwdSm80ILi8ELi1ELb0EN4cute5tupleIJNS5_1CILi128EEENS7_ILi96EEENS7_ILi256EEEEEELi256ENS_6half_tEfNS_4arch4Sm80ELb0ELb0ELb0ELb0ELb1ELb0ELb1ELb0EEENS1_21CollectiveEpilogueFwdINS6_IJS8_SA_S9_EEENS6_IJNS7_ILi1EEESI_SI_EEESC_SE_Li256ELb0ELb1ELb0ELb0EEENS1_19SingleTileSchedulerILb0ELb0ELb1ELi128EEEEEEEEEvNT_6ParamsE)
        /*00d4*/ 	.word	0x00000000


	//----- nvinfo : EIATTR_REGCOUNT
	.align		4
.L_46:
        /*00d8*/ 	.byte	0x04, 0x2f
        /*00da*/ 	.short	(.L_48 - .L_47)
	.align		4
.L_47:
        /*00dc*/ 	.word	index@(_ZN7cutlass13device_kernelIN5flash19enable_sm80_to_sm89INS1_16FlashAttnFwdSm80INS1_25CollectiveMainloopFwdSm80ILi8ELi1ELb0EN4cute5tupleIJNS5_1CILi128EEENS7_ILi32EEENS7_ILi256EEEEEELi256ENS_6half_tEfNS_4arch4Sm80ELb1ELb0ELb0ELb1ELb1ELb1ELb1ELb0EEENS1_21CollectiveEpilogueFwdINS6_IJS8_SA_S9_EEENS6_IJNS7_ILi1EEESI_SI_EEESC_SE_Li256ELb1ELb1ELb0ELb0EEENS1_19SingleTileSchedulerILb1ELb0ELb1ELi128EEEEEEEEEvNT_6ParamsE)
        /*00e0*/ 	.word	0x00000004


	//----- nvinfo : EIATTR_FRAME_SIZE
	.align		4
.L_48:
        /*00e4*/ 	.byte	0x04, 0x11
        /*00e6*/ 	.short	(.L_50 - .L_49)
	.align		4
.L_49:
        /*00e8*/ 	.word	index@(_ZN7cutlass13device_kernelIN5flash19enable_sm80_to_sm89INS1_16FlashAttnFwdSm80INS1_25CollectiveMainloopFwdSm80ILi8ELi1ELb0EN4cute5tupleIJNS5_1CILi128EEENS7_ILi32EEENS7_ILi256EEEEEELi256ENS_6half_tEfNS_4arch4Sm80ELb1ELb0ELb0ELb1ELb1ELb1ELb1ELb0EEENS1_21CollectiveEpilogueFwdINS6_IJS8_SA_S9_EEENS6_IJNS7_ILi1EEESI_SI_EEESC_SE_Li256ELb1ELb1ELb0ELb0EEENS1_19SingleTileSchedulerILb1ELb0ELb1ELi128EEEEEEEEEvNT_6ParamsE)
        /*00ec*/ 	.word	0x00000000


	//----- nvinfo : EIATTR_REGCOUNT
	.align		4
.L_50:
        /*00f0*/ 	.byte	0x04, 0x2f
        /*00f2*/ 	.short	(.L_52 - .L_51)
	.align		4
.L_51:
        /*00f4*/ 	.word	index@(_ZN7cutlass13device_kernelIN5flash19enable_sm80_to_sm89INS1_16FlashAttnFwdSm80INS1_25CollectiveMainloopFwdSm80ILi8ELi1ELb1EN4cute5tupleIJNS5_1CILi128EEENS7_ILi64EEENS7_ILi256EEEEEELi256ENS_6half_tEfNS_4arch4Sm80ELb1ELb0ELb0ELb1ELb1ELb0ELb1ELb0EEENS1_21CollectiveEpilogueFwdINS6_IJS8_SA_S9_EEENS6_IJNS7_ILi1EEESI_SI_EEESC_SE_Li256ELb1ELb1ELb0ELb0EEENS1_19SingleTileSchedulerILb1ELb0ELb1ELi128EEEEEEEEEvNT_6ParamsE)
        /*00f8*/ 	.word	0x00000004


	//----- nvinfo : EIATTR_FRAME_SIZE
	.align		4
.L_52:
        /*00fc*/ 	.byte	0x04, 0x11
        /*00fe*/ 	.short	(.L_54 - .L_53)
	.align		4
.L_53:
        /*0100*/ 	.word	index@(_ZN7cutlass13device_kernelIN5flash19enable_sm80_to_sm89INS1_16FlashAttnFwdSm80INS1_25CollectiveMainloopFwdSm80ILi8ELi1ELb1EN4cute5tupleIJNS5_1CILi128EEENS7_ILi64EEENS7_ILi256EEEEEELi256ENS_6half_tEfNS_4arch4Sm80ELb1ELb0ELb0ELb1ELb1ELb0ELb1ELb0EEENS1_21CollectiveEpilogueFwdINS6_IJS8_SA_S9_EEENS6_IJNS7_ILi1EEESI_SI_EEESC_SE_Li256ELb1ELb1ELb0ELb0EEENS1_19SingleTileSchedulerILb1ELb0ELb1ELi128EEEEEEEEEvNT_6ParamsE)
        /*0104*/ 	.word	0x00000000


	//----- nvinfo : EIATTR_REGCOUNT
	.align		4
.L_54:
        /*0108*/ 	.byte	0x04, 0x2f
        /*010a*/ 	.short	(.L_56 - .L_55)
	.align		4
.L_55:
        /*010c*/ 	.word	index@(_ZN7cutlass13device_kernelIN5flash19enable_sm80_to_sm89INS1_16FlashAttnFwdSm80INS1_25CollectiveMainloopFwdSm80ILi8ELi1ELb1EN4cute5tupleIJNS5_1CILi128EEENS7_ILi64EEENS7_ILi256EEEEEELi256ENS_6half_tEfNS_4arch4Sm80ELb1ELb0ELb0ELb0ELb1ELb0ELb1ELb0EEENS1_21CollectiveEpilogueFwdINS6_IJS8_SA_S9_EEENS6_IJNS7_ILi1EEESI_SI_EEESC_SE_Li256ELb0ELb1ELb0ELb0EEENS1_30DynamicPersistentTileSchedulerILi256ELi256ELb0ELb1ELb0EEEEEEEEEvNT_6ParamsE)
        /*0110*/ 	.word	0x00000004


	//----- nvinfo : EIATTR_FRAME_SIZE
	.align		4
.L_56:
        /*0114*/ 	.byte	0x04, 0x11
        /*0116*/ 	.short	(.L_58 - .L_57)
	.align		4
.L_57:
        /*0118*/ 	.word	index@(_ZN7cutlass13device_kernelIN5flash19enable_sm80_to_sm89INS1_16FlashAttnFwdSm80INS1_25CollectiveMainloopFwdSm80ILi8ELi1ELb1EN4cute5tupleIJNS5_1CILi128EEENS7_ILi64EEENS7_ILi256EEEEEELi256ENS_6half_tEfNS_4arch4Sm80ELb1ELb0ELb0ELb0ELb1ELb0ELb1ELb0EEENS1_21CollectiveEpilogueFwdINS6_IJS8_SA_S9_EEENS6_IJNS7_ILi1EEESI_SI_EEESC_SE_Li256ELb0ELb1ELb0ELb0EEENS1_30DynamicPersistentTileSchedulerILi256ELi256ELb0ELb1ELb0EEEEEEEEEvNT_6ParamsE)
        /*011c*/ 	.word	0x00000000


	//----- nvinfo : EIATTR_REGCOUNT
	.align		4
.L_58:
        /*0120*/ 	.byte	0x04, 0x2f
        /*0122*/ 	.short	(.L_60 - .L_59)
	.align		4
.L_59:
        /*0124*/ 	.word	index@(_ZN7cutlass13device_kernelIN5flash19enable_sm80_to_sm89INS1_16FlashAttnFwdSm80INS1_25CollectiveMainloopFwdSm80ILi8ELi1ELb0EN4cute5tupleIJNS5_1CILi128EEENS7_ILi32EEENS7_ILi256EEEEEELi256ENS_6half_tEfNS_4arch4Sm80ELb0ELb1ELb0ELb1ELb1ELb1ELb1ELb0EEENS1_21CollectiveEpilogueFwdINS6_IJS8_SA_S9_EEENS6_IJNS7_ILi1EEESI_SI_EEESC_SE_Li256ELb1ELb1ELb0ELb0EEENS1_19SingleTileSchedulerILb1ELb0ELb1ELi128EEEEEEEEEvNT_6ParamsE)
        /*0128*/ 	.word	0x00000004


	//----- nvinfo : EIATTR_FRAME_SIZE
	.align		4
.L_60:
        /*012c*/ 	.byte	0x04, 0x11
        /*012e*/ 	.short	(.L_62 - .L_61)
	.align		4
.L_61:
        /*0130*/ 	.word	index@(_ZN7cutlass13device_kernelIN5flash19enable_sm80_to_sm89INS1_16FlashAttnFwdSm80INS1_25CollectiveMainloopFwdSm80ILi8ELi1ELb0EN4cute5tupleIJNS5_1CILi128EEENS7_ILi32EEENS7_ILi256EEEEEELi256ENS_6half_tEfNS_4arch4Sm80ELb0ELb1ELb0ELb1ELb1ELb1ELb1ELb0EEENS1_21CollectiveEpilogueFwdINS6_IJS8_SA_S9_EEENS6_IJNS7_ILi1EEESI_SI_EEESC_SE_Li256ELb1ELb1ELb0ELb0EEENS1_19SingleTileSchedulerILb1ELb0ELb1ELi128EEEEEEEEEvNT_6ParamsE)
        /*0134*/ 	.word	0x00000000


	//----- nvinfo : EIATTR_REGCOUNT
	.align		4
.L_62:
        /*0138*/ 	.byte	0x04, 0x2f
        /*013a*/ 	.short	(.L_64 - .L_63)
	.align		4
.L_63:
        /*013c*/ 	.word	index@(_ZN7cutlass13device_kernelIN5flash19enable_sm80_to_sm89INS1_16FlashAttnFwdSm80INS1_25CollectiveMainloopFwdSm80ILi8ELi1ELb1EN4cute5tupleIJNS5_1CILi128EEENS7_ILi48EEENS7_ILi256EEEEEELi256ENS_6half_tEfNS_4arch4Sm80ELb0ELb1ELb0ELb1ELb1ELb0ELb1ELb0EEENS1_21CollectiveEpilogueFwdINS6_IJS8_SA_S9_EEENS6_IJNS7_ILi1EEESI_SI_EEESC_SE_Li256ELb1ELb1ELb0ELb0EEENS1_19SingleTileSchedulerILb1ELb0ELb1ELi128EEEEEEEEEvNT_6ParamsE)
        /*0140*/ 	.word	0x00000004


	//----- nvinfo : EIATTR_FRAME_SIZE
	.align		4
.L_64:
        /*0144*/ 	.byte	0x04, 0x11
        /*0146*/ 	.short	(.L_66 - .L_65)
	.align		4
.L_65:
        /*0148*/ 	.word	index@(_ZN7cutlass13device_kernelIN5flash19enable_sm80_to_sm89INS1_16FlashAttnFwdSm80INS1_25CollectiveMainloopFwdSm80ILi8ELi1ELb1EN4cute5tupleIJNS5_1CILi128EEENS7_ILi48EEENS7_ILi256EEEEEELi256ENS_6half_tEfNS_4arch4Sm80ELb0ELb1ELb0ELb1ELb1ELb0ELb1ELb0EEENS1_21CollectiveEpilogueFwdINS6_IJS8_SA_S9_EEENS6_IJNS7_ILi1EEESI_SI_EEESC_SE_Li256ELb1ELb1ELb0ELb0EEENS1_19SingleTileSchedulerILb1ELb0ELb1ELi128EEEEEEEEEvNT_6ParamsE)
        /*014c*/ 	.word	0x00000000


	//----- nvinfo : EIATTR_REGCOUNT
	.align		4
.L_66:
        /*0150*/ 	.byte	0x04, 0x2f
        /*0152*/ 	.short	(.L_68 - .L_67)
	.align		4
.L_67:
        /*0154*/ 	.word	index@(_ZN7cutlass13device_kernelIN5flash19enable_sm80_to_sm89INS1_16FlashAttnFwdSm80INS1_25CollectiveMainloopFwdSm80ILi8ELi1ELb1EN4cute5tupleIJNS5_1CILi128EEENS7_ILi48EEENS7_ILi256EEEEEELi256ENS_6half_tEfNS_4arch4Sm80ELb0ELb1ELb0ELb0ELb1ELb0ELb1ELb0EEENS1_21CollectiveEpilogueFwdINS6_IJS8_SA_S9_EEENS6_IJNS7_ILi1EEESI_SI_EEESC_SE_Li256ELb0ELb1ELb0ELb0EEENS1_19SingleTileSchedulerILb0ELb0ELb1ELi128EEEEEEEEEvNT_6ParamsE)
        /*0158*/ 	.word	0x00000004


	//----- nvinfo : EIATTR_FRAME_SIZE
	.align		4
.L_68:
        /*015c*/ 	.byte	0x04, 0x11
        /*015e*/ 	.short	(.L_70 - .L_69)
	.align		4
.L_69:
        /*0160*/ 	.word	index@(_ZN7cutlass13device_kernelIN5flash19enable_sm80_to_sm89INS1_16FlashAttnFwdSm80INS1_25CollectiveMainloopFwdSm80ILi8ELi1ELb1EN4cute5tupleIJNS5_1CILi128EEENS7_ILi48EEENS7_ILi256EEEEEELi256ENS_6half_tEfNS_4arch4Sm80ELb0ELb1ELb0ELb0ELb1ELb0ELb1ELb0EEENS1_21CollectiveEpilogueFwdINS6_IJS8_SA_S9_EEENS6_IJNS7_ILi1EEESI_SI_EEESC_SE_Li256ELb0ELb1ELb0ELb0EEENS1_19SingleTileSchedulerILb0ELb0ELb1ELi128EEEEEEEEEvNT_6ParamsE)
        /*0164*/ 	.word	0x00000000


	//----- nvinfo : EIATTR_REGCOUNT
	.align		4
.L_70:
        /*0168*/ 	.byte	0x04, 0x2f
        /*016a*/ 	.short	(.L_72 - .L_71)
	.align		4
.L_71:
        /*016c*/ 	.word	index@(_ZN7cutlass13device_kernelIN5flash19enable_sm80_to_sm89INS1_16FlashAttnFwdSm80INS1_25CollectiveMainloopFwdSm80ILi8ELi1ELb0EN4cute5tupleIJNS5_1CILi128EEENS7_ILi32EEENS7_ILi256EEEEEELi256ENS_6half_tEfNS_4arch4Sm80ELb0ELb0ELb0ELb1ELb1ELb1ELb1ELb0EEENS1_21CollectiveEpilogueFwdINS6_IJS8_SA_S9_EEENS6_IJNS7_ILi1EEESI_SI_EEESC_SE_Li256ELb1ELb1ELb0ELb0EEENS1_19SingleTileSchedulerILb1ELb0ELb1ELi128EEEEEEEEEvNT_6ParamsE)
        /*0170*/ 	.word	0x00000004


	//----- nvinfo : EIATTR_FRAME_SIZE
	.align		4
.L_72:
        /*0174*/ 	.byte	0x04, 0x11
        /*0176*/ 	.short	(.L_74 - .L_73)
	.align		4
.L_73:
        /*0178*/ 	.word	index@(_ZN7cutlass13device_kernelIN5flash19enable_sm80_to_sm89INS1_16FlashAttnFwdSm80INS1_25CollectiveMainloopFwdSm80ILi8ELi1ELb0EN4cute5tupleIJNS5_1CILi128EEENS7_ILi32EEENS7_ILi256EEEEEELi256ENS_6half_tEfNS_4arch4Sm80ELb0ELb0ELb0ELb1ELb1ELb1ELb1ELb0EEENS1_21CollectiveEpilogueFwdINS6_IJS8_SA_S9_EEENS6_IJNS7_ILi1EEESI_SI_EEESC_SE_Li256ELb1ELb1ELb0ELb0EEENS1_19SingleTileSchedulerILb1ELb0ELb1ELi128EEEEEEEEEvNT_6ParamsE)
        /*017c*/ 	.word	0x00000000


	//----- nvinfo : EIATTR_REGCOUNT
	.align		4
.L_74:
        /*0180*/ 	.byte	0x04, 0x2f
        /*0182*/ 	.short	(.L_76 - .L_75)
	.align		4
.L_75:
        /*0184*/ 	.word	index@(_ZN7cutlass13device_kernelIN5flash19enable_sm80_to_sm89INS1_16FlashAttnFwdSm80INS1_25CollectiveMainloopFwdSm80ILi8ELi1ELb1EN4cute5tupleIJNS5_1CILi128EEENS7_ILi64EEENS7_ILi256EEEEEELi256ENS_6half_tEfNS_4arch4Sm80ELb0ELb0ELb0ELb1ELb1ELb0ELb1ELb0EEENS1_21CollectiveEpilogueFwdINS6_IJS8_SA_S9_EEENS6_IJNS7_ILi1EEESI_SI_EEESC_SE_Li256ELb1ELb1ELb0ELb0EEENS1_19SingleTileSchedulerILb1ELb0ELb1ELi128EEEEEEEEEvNT_6ParamsE)
        /*0188*/ 	.word	0x00000004


	//----- nvinfo : EIATTR_FRAME_SIZE
	.align		4
.L_76:
        /*018c*/ 	.byte	0x04, 0x11
        /*018e*/ 	.short	(.L_78 - .L_77)
	.align		4
.L_77:
        /*0190*/ 	.word	index@(_ZN7cutlass13device_kernelIN5flash19enable_sm80_to_sm89INS1_16FlashAttnFwdSm80INS1_25CollectiveMainloopFwdSm80ILi8ELi1ELb1EN4cute5tupleIJNS5_1CILi128EEENS7_ILi64EEENS7_ILi256EEEEEELi256ENS_6half_tEfNS_4arch4Sm80ELb0ELb0ELb0ELb1ELb1ELb0ELb1ELb0EEENS1_21CollectiveEpilogueFwdINS6_IJS8_SA_S9_EEENS6_IJNS7_ILi1EEESI_SI_EEESC_SE_Li256ELb1ELb1ELb0ELb0EEENS1_19SingleTileSchedulerILb1ELb0ELb1ELi128EEEEEEEEEvNT_6ParamsE)
        /*0194*/ 	.word	0x00000000


	//----- nvinfo : EIATTR_REGCOUNT
	.align		4
.L_78:
        /*0198*/ 	.byte	0x04, 0x2f
        /*019a*/ 	.short	(.L_80 - .L_79)
	.align		4
.L_79:
        /*019c*/ 	.word	index@(_ZN7cutlass13device_kernelIN5flash19enable_sm80_to_sm89INS1_16FlashAttnFwdSm80INS1_25CollectiveMainloopFwdSm80ILi8ELi1ELb1EN4cute5tupleIJNS5_1CILi128EEENS7_ILi64EEENS7_ILi256EEEEEELi256ENS_6half_tEfNS_4arch4Sm80ELb0ELb0ELb0ELb0ELb1ELb0ELb1ELb0EEENS1_21CollectiveEpilogueFwdINS6_IJS8_SA_S9_EEENS6_IJNS7_ILi1EEESI_SI_EEESC_SE_Li256ELb0ELb1ELb0ELb0EEENS1_19SingleTileSchedulerILb0ELb0ELb1ELi128EEEEEEEEEvNT_6ParamsE)
        /*01a0*/ 	.word	0x00000004


	//----- nvinfo : EIATTR_FRAME_SIZE
	.align		4
.L_80:
        /*01a4*/ 	.byte	0x04, 0x11
        /*01a6*/ 	.short	(.L_82 - .L_81)
	.align		4
.L_81:
        /*01a8*/ 	.word	index@(_ZN7cutlass13device_kernelIN5flash19enable_sm80_to_sm89INS1_16FlashAttnFwdSm80INS1_25CollectiveMainloopFwdSm80ILi8ELi1ELb1EN4cute5tupleIJNS5_1CILi128EEENS7_ILi64EEENS7_ILi256EEEEEELi256ENS_6half_tEfNS_4arch4Sm80ELb0ELb0ELb0ELb0ELb1ELb0ELb1ELb0EEENS1_21CollectiveEpilogueFwdINS6_IJS8_SA_S9_EEENS6_IJNS7_ILi1EEESI_SI_EEESC_SE_Li256ELb0ELb1ELb0ELb0EEENS1_19SingleTileSchedulerILb0ELb0ELb1ELi128EEEEEEEEEvNT_6ParamsE)
        /*01ac*/ 	.word	0x00000000


	//----- nvinfo : EIATTR_MIN_STACK_SIZE
	.align		4
.L_82:
        /*01b0*/ 	.byte	0x04, 0x12
        /*01b2*/ 	.short	(.L_84 - .L_83)
	.align		4
.L_83:
        /*01b4*/ 	.word	index@(_ZN7cutlass13device_kernelIN5flash19enable_sm80_to_sm89INS1_16FlashAttnFwdSm80INS1_25CollectiveMainloopFwdSm80ILi8ELi1ELb1EN4cute5tupleIJNS5_1CILi128EEENS7_ILi64EEENS7_ILi256EEEEEELi256ENS_6half_tEfNS_4arch4Sm80ELb0ELb0ELb0ELb0ELb1ELb0ELb1ELb0EEENS1_21CollectiveEpilogueFwdINS6_IJS8_SA_S9_EEENS6_IJNS7_ILi1EEESI_SI_EEESC_SE_Li256ELb0ELb1ELb0ELb0EEENS1_19SingleTileSchedulerILb0ELb0ELb1ELi128EEEEEEEEEvNT_6ParamsE)
        /*01b8*/ 	.word	0x00000000


	//----- nvinfo : EIATTR_MIN_STACK_SIZE
	.align		4
.L_84:
        /*01bc*/ 	.byte	0x04, 0x12
        /*01be*/ 	.short	(.L_86 - .L_85)
	.align		4
.L_85:
        /*01c0*/ 	.word	index@(_ZN7cutlass13device_kernelIN5flash19enable_sm80_to_sm89INS1_16FlashAttnFwdSm80INS1_25CollectiveMainloopFwdSm80ILi8ELi1ELb1EN4cute5tupleIJNS5_1CILi128EEENS7_ILi64EEENS7_ILi256EEEEEELi256ENS_6half_tEfNS_4arch4Sm80ELb0ELb0ELb0ELb1ELb1ELb0ELb1ELb0EEENS1_21CollectiveEpilogueFwdINS6_IJS8_SA_S9_EEENS6_IJNS7_ILi1EEESI_SI_EEESC_SE_Li256ELb1ELb1ELb0ELb0EEENS1_19SingleTileSchedulerILb1ELb0ELb1ELi128EEEEEEEEEvNT_6ParamsE)
        /*01c4*/ 	.word	0x00000000


	//----- nvinfo : EIATTR_MIN_STACK_SIZE
	.align		4
.L_86:
        /*01c8*/ 	.byte	0x04, 0x12
        /*01ca*/ 	.short	(.L_88 - .L_87)
	.align		4
.L_87:
        /*01cc*/ 	.word	index@(_ZN7cutlass13device_kernelIN5flash19enable_sm80_to_sm89INS1_16FlashAttnFwdSm80INS1_25CollectiveMainloopFwdSm80ILi8ELi1ELb0EN4cute5tupleIJNS5_1CILi128EEENS7_ILi32EEENS7_ILi256EEEEEELi256ENS_6half_tEfNS_4arch4Sm80ELb0ELb0ELb0ELb1ELb1ELb1ELb1ELb0EEENS1_21CollectiveEpilogueFwdINS6_IJS8_SA_S9_EEENS6_IJNS7_ILi1EEESI_SI_EEESC_SE_Li256ELb1ELb1ELb0ELb0EEENS1_19SingleTileSchedulerILb1ELb0ELb1ELi128EEEEEEEEEvNT_6ParamsE)
        /*01d0*/ 	.word	0x00000000


	//----- nvinfo : EIATTR_MIN_STACK_SIZE
	.align		4
.L_88:
        /*01d4*/ 	.byte	0x04, 0x12
        /*01d6*/ 	.short	(.L_90 - .L_89)
	.align		4
.L_89:
        /*01d8*/ 	.word	index@(_ZN7cutlass13device_kernelIN5flash19enable_sm80_to_sm89INS1_16FlashAttnFwdSm80INS1_25CollectiveMainloopFwdSm80ILi8ELi1ELb1EN4cute5tupleIJNS5_1CILi128EEENS7_ILi48EEENS7_ILi256EEEEEELi256ENS_6half_tEfNS_4arch4Sm80ELb0ELb1ELb0ELb0ELb1ELb0ELb1ELb0EEENS1_21CollectiveEpilogueFwdINS6_IJS8_SA_S9_EEENS6_IJNS7_ILi1EEESI_SI_EEESC_SE_Li256ELb0ELb1ELb0ELb0EEENS1_19SingleTileSchedulerILb0ELb0ELb1ELi128EEEEEEEEEvNT_6ParamsE)
        /*01dc*/ 	.word	0x00000000


	//----- nvinfo : EIATTR_MIN_STACK_SIZE
	.align		4
.L_90:
        /*01e0*/ 	.byte	0x04, 0x12
        /*01e2*/ 	.short	(.L_92 - .L_91)
	.align		4
.L_91:
        /*01e4*/ 	.word	index@(_ZN7cutlass13device_kernelIN5flash19enable_sm80_to_sm89INS1_16FlashAttnFwdSm80INS1_25CollectiveMainloopFwdSm80ILi8ELi1ELb1EN4cute5tupleIJNS5_1CILi128EEENS7_ILi48EEENS7_ILi256EEEEEELi256ENS_6half_tEfNS_4arch4Sm80ELb0ELb1ELb0ELb1ELb1ELb0ELb1ELb0EEENS1_21CollectiveEpilogueFwdINS6_IJS8_SA_S9_EEENS6_IJNS7_ILi1EEESI_SI_EEESC_SE_Li256ELb1ELb1ELb0ELb0EEENS1_19SingleTileSchedulerILb1ELb0ELb1ELi128EEEEEEEEEvNT_6ParamsE)
        /*01e8*/ 	.word	0x00000000


	//----- nvinfo : EIATTR_MIN_STACK_SIZE
	.align		4
.L_92:
        /*01ec*/ 	.byte	0x04, 0x12
        /*01ee*/ 	.short	(.L_94 - .L_93)
	.align		4
.L_93:
        /*01f0*/ 	.word	index@(_ZN7cutlass13device_kernelIN5flash19enable_sm80_to_sm89INS1_16FlashAttnFwdSm80INS1_25CollectiveMainloopFwdSm80ILi8ELi1ELb0EN4cute5tupleIJNS5_1CILi128EEENS7_ILi32EEENS7_ILi256EEEEEELi256ENS_6half_tEfNS_4arch4Sm80ELb0ELb1ELb0ELb1ELb1ELb1ELb1ELb0EEENS1_21CollectiveEpilogueFwdINS6_IJS8_SA_S9_EEENS6_IJNS7_ILi1EEESI_SI_EEESC_SE_Li256ELb1ELb1ELb0ELb0EEENS1_19SingleTileSchedulerILb1ELb0ELb1ELi128EEEEEEEEEvNT_6ParamsE)
        /*01f4*/ 	.word	0x00000000


	//----- nvinfo : EIATTR_MIN_STACK_SIZE
	.align		4
.L_94:
        /*01f8*/ 	.byte	0x04, 0x12
        /*01fa*/ 	.short	(.L_96 - .L_95)
	.align		4
.L_95:
        /*01fc*/ 	.word	index@(_ZN7cutlass13device_kernelIN5flash19enable_sm80_to_sm89INS1_16FlashAttnFwdSm80INS1_25CollectiveMainloopFwdSm80ILi8ELi1ELb1EN4cute5tupleIJNS5_1CILi128EEENS7_ILi64EEENS7_ILi256EEEEEELi256ENS_6half_tEfNS_4arch4Sm80ELb1ELb0ELb0ELb0ELb1ELb0ELb1ELb0EEENS1_21CollectiveEpilogueFwdINS6_IJS8_SA_S9_EEENS6_IJNS7_ILi1EEESI_SI_EEESC_SE_Li256ELb0ELb1ELb0ELb0EEENS1_30DynamicPersistentTileSchedulerILi256ELi256ELb0ELb1ELb0EEEEEEEEEvNT_6ParamsE)
        /*0200*/ 	.word	0x00000000


	//----- nvinfo : EIATTR_MIN_STACK_SIZE
	.align		4
.L_96:
        /*0204*/ 	.byte	0x04, 0x12
        /*0206*/ 	.short	(.L_98 - .L_97)
	.align		4
.L_97:
        /*0208*/ 	.word	index@(_ZN7cutlass13device_kernelIN5flash19enable_sm80_to_sm89INS1_16FlashAttnFwdSm80INS1_25CollectiveMainloopFwdSm80ILi8ELi1ELb1EN4cute5tupleIJNS5_1CILi128EEENS7_ILi64EEENS7_ILi256EEEEEELi256ENS_6half_tEfNS_4arch4Sm80ELb1ELb0ELb0ELb1ELb1ELb0ELb1ELb0EEENS1_21CollectiveEpilogueFwdINS6_IJS8_SA_S9_EEENS6_IJNS7_ILi1EEESI_SI_EEESC_SE_Li256ELb1ELb1ELb0ELb0EEENS1_19SingleTileSchedulerILb1ELb0ELb1ELi128EEEEEEEEEvNT_6ParamsE)
        /*020c*/ 	.word	0x00000000


	//----- nvinfo : EIATTR_MIN_STACK_SIZE
	.align		4
.L_98:
        /*0210*/ 	.byte	0x04, 0x12
        /*0212*/ 	.short	(.L_100 - .L_99)
	.align		4
.L_99:
        /*0214*/ 	.word	index@(_ZN7cutlass13device_kernelIN5flash19enable_sm80_to_sm89INS1_16FlashAttnFwdSm80INS1_25CollectiveMainloopFwdSm80ILi8ELi1ELb0EN4cute5tupleIJNS5_1CILi128EEENS7_ILi32EEENS7_ILi256EEEEEELi256ENS_6half_tEfNS_4arch4Sm80ELb1ELb0ELb0ELb1ELb1ELb1ELb1ELb0EEENS1_21CollectiveEpilogueFwdINS6_IJS8_SA_S9_EEENS6_IJNS7_ILi1EEESI_SI_EEESC_SE_Li256ELb1ELb1ELb0ELb0EEENS1_19SingleTileSchedulerILb1ELb0ELb1ELi128EEEEEEEEEvNT_6ParamsE)
        /*0218*/ 	.word	0x00000000


	//----- nvinfo : EIATTR_MIN_STACK_SIZE
	.align		4
.L_100:
        /*021c*/ 	.byte	0x04, 0x12
        /*021e*/ 	.short	(.L_102 - .L_101)
	.align		4
.L_101:
        /*0220*/ 	.word	index@(_ZN7cutlass13device_kernelIN5flash19enable_sm80_to_sm89INS1_16FlashAttnFwdSm80INS1_25CollectiveMainloopFwdSm80ILi8ELi1ELb0EN4cute5tupleIJNS5_1CILi128EEENS7_ILi96EEENS7_ILi256EEEEEELi256ENS_6half_tEfNS_4arch4Sm80ELb0ELb0ELb0ELb0ELb1ELb0ELb1ELb0EEENS1_21CollectiveEpilogueFwdINS6_IJS8_SA_S9_EEENS6_IJNS7_ILi1EEESI_SI_EEESC_SE_Li256ELb0ELb1ELb0ELb0EEENS1_19SingleTileSchedulerILb0ELb0ELb1ELi128EEEEEEEEEvNT_6ParamsE)
        /*0224*/ 	.word	0x00000000


	//----- nvinfo : EIATTR_MIN_STACK_SIZE
	.align		4
.L_102:
        /*0228*/ 	.byte	0x04, 0x12
        /*022a*/ 	.short	(.L_104 - .L_103)
	.align		4
.L_103:
        /*022c*/ 	.word	index@(_ZN7cutlass13device_kernelIN5flash19enable_sm80_to_sm89INS1_16FlashAttnFwdSm80INS1_25CollectiveMainloopFwdSm80ILi8ELi1ELb0EN4cute5tupleIJNS5_1CILi128EEENS7_ILi96EEENS7_ILi256EEEEEELi256ENS_6half_tEfNS_4arch4Sm80ELb0ELb0ELb0ELb1ELb1ELb0ELb1ELb0EEENS1_21CollectiveEpilogueFwdINS6_IJS8_SA_S9_EEENS6_IJNS7_ILi1EEESI_SI_EEESC_SE_Li256ELb1ELb1ELb0ELb0EEENS1_19SingleTileSchedulerILb1ELb0ELb1ELi128EEEEEEEEEvNT_6ParamsE)
        /*0230*/ 	.word	0x00000000


	//----- nvinfo : EIATTR_MIN_STACK_SIZE
	.align		4
.L_104:
        /*0234*/ 	.byte	0x04, 0x12
        /*0236*/ 	.short	(.L_106 - .L_105)
	.align		4
.L_105:
        /*0238*/ 	.word	index@(_ZN7cutlass13device_kernelIN5flash19enable_sm80_to_sm89INS1_16FlashAttnFwdSm80INS1_25CollectiveMainloopFwdSm80ILi8ELi1ELb0EN4cute5tupleIJNS5_1CILi128EEENS7_ILi48EEENS7_ILi256EEEEEELi256ENS_6half_tEfNS_4arch4Sm80ELb0ELb0ELb0ELb1ELb1ELb1ELb1ELb0EEENS1_21CollectiveEpilogueFwdINS6_IJS8_SA_S9_EEENS6_IJNS7_ILi1EEESI_SI_EEESC_SE_Li256ELb1ELb1ELb0ELb0EEENS1_19SingleTileSchedulerILb1ELb0ELb1ELi128EEEEEEEEEvNT_6ParamsE)
        /*023c*/ 	.word	0x00000000


	//----- nvinfo : EIATTR_MIN_STACK_SIZE
	.align		4
.L_106:
        /*0240*/ 	.byte	0x04, 0x12
        /*0242*/ 	.short	(.L_108 - .L_107)
	.align		4
.L_107:
        /*0244*/ 	.word	index@(_ZN7cutlass13device_kernelIN5flash19enable_sm80_to_sm89INS1_16FlashAttnFwdSm80INS1_25CollectiveMainloopFwdSm80ILi8ELi1ELb0EN4cute5tupleIJNS5_1CILi128EEENS7_ILi64EEENS7_ILi256EEEEEELi256ENS_6half_tEfNS_4arch4Sm80ELb0ELb1ELb0ELb0ELb1ELb0ELb1ELb0EEENS1_21CollectiveEpilogueFwdINS6_IJS8_SA_S9_EEENS6_IJNS7_ILi1EEESI_SI_EEESC_SE_Li256ELb0ELb1ELb0ELb0EEENS1_19SingleTileSchedulerILb0ELb0ELb1ELi128EEEEEEEEEvNT_6ParamsE)
        /*0248*/ 	.word	0x00000000


	//----- nvinfo : EIATTR_MIN_STACK_SIZE
	.align		4
.L_108:
        /*024c*/ 	.byte	0x04, 0x12
        /*024e*/ 	.short	(.L_110 - .L_109)
	.align		4
.L_109:
        /*0250*/ 	.word	index@(_ZN7cutlass13device_kernelIN5flash19enable_sm80_to_sm89INS1_16FlashAttnFwdSm80INS1_25CollectiveMainloopFwdSm80ILi8ELi1ELb0EN4cute5tupleIJNS5_1CILi128EEENS7_ILi64EEENS7_ILi256EEEEEELi256ENS_6half_tEfNS_4arch4Sm80ELb0ELb1ELb0ELb1ELb1ELb0ELb1ELb0EEENS1_21CollectiveEpilogueFwdINS6_IJS8_SA_S9_EEENS6_IJNS7_ILi1EEESI_SI_EEESC_SE_Li256ELb1ELb1ELb0ELb0EEENS1_19SingleTileSchedulerILb1ELb0ELb1ELi128EEEEEEEEEvNT_6ParamsE)
        /*0254*/ 	.word	0x00000000


	//----- nvinfo : EIATTR_MIN_STACK_SIZE
	.align		4
.L_110:
        /*0258*/ 	.byte	0x04, 0x12
        /*025a*/ 	.short	(.L_112 - .L_111)
	.align		4
.L_111:
        /*025c*/ 	.word	index@(_ZN7cutlass13device_kernelIN5flash19enable_sm80_to_sm89INS1_16FlashAttnFwdSm80INS1_25CollectiveMainloopFwdSm80ILi8ELi1ELb0EN4cute5tupleIJNS5_1CILi128EEENS7_ILi48EEENS7_ILi256EEEEEELi256ENS_6half_tEfNS_4arch4Sm80ELb0ELb1ELb0ELb1ELb1ELb1ELb1ELb0EEENS1_21CollectiveEpilogueFwdINS6_IJS8_SA_S9_EEENS6_IJNS7_ILi1EEESI_SI_EEESC_SE_Li256ELb1ELb1ELb0ELb0EEENS1_19SingleTileSchedulerILb1ELb0ELb1ELi128EEEEEEEEEvNT_6ParamsE)
        /*0260*/ 	.word	0x00000000


	//----- nvinfo : EIATTR_MIN_STACK_SIZE
	.align		4
.L_112:
        /*0264*/ 	.byte	0x04, 0x12
        /*0266*/ 	.short	(.L_114 - .L_113)
	.align		4
.L_113:
        /*0268*/ 	.word	index@(_ZN7cutlass13device_kernelIN5flash19enable_sm80_to_sm89INS1_16FlashAttnFwdSm80INS1_25CollectiveMainloopFwdSm80ILi8ELi1ELb0EN4cute5tupleIJNS5_1CILi128EEENS7_ILi96EEENS7_ILi256EEEEEELi256ENS_6half_tEfNS_4arch4Sm80ELb1ELb0ELb0ELb0ELb1ELb0ELb1ELb0EEENS1_21CollectiveEpilogueFwdINS6_IJS8_SA_S9_EEENS6_IJNS7_ILi1EEESI_SI_EEESC_SE_Li256ELb0ELb1ELb0ELb0EEENS1_30DynamicPersistentTileSchedulerILi256ELi256ELb0ELb1ELb0EEEEEEEEEvNT_6ParamsE)
        /*026c*/ 	.word	0x00000000


	//----- nvinfo : EIATTR_MIN_STACK_SIZE
	.align		4
.L_114:
        /*0270*/ 	.byte	0x04, 0x12
        /*0272*/ 	.short	(.L_116 - .L_115)
	.align		4
.L_115:
        /*0274*/ 	.word	index@(_ZN7cutlass13device_kernelIN5flash19enable_sm80_to_sm89INS1_16FlashAttnFwdSm80INS1_25CollectiveMainloopFwdSm80ILi8ELi1ELb0EN4cute5tupleIJNS5_1CILi128EEENS7_ILi96EEENS7_ILi256EEEEEELi256ENS_6half_tEfNS_4arch4Sm80ELb1ELb0ELb0ELb1ELb1ELb0ELb1ELb0EEENS1_21CollectiveEpilogueFwdINS6_IJS8_SA_S9_EEENS6_IJNS7_ILi1EEESI_SI_EEESC_SE_Li256ELb1ELb1ELb0ELb0EEENS1_19SingleTileSchedulerILb1ELb0ELb1ELi128EEEEEEEEEvNT_6ParamsE)
        /*0278*/ 	.word	0x00000000


	//----- nvinfo : EIATTR_MIN_STACK_SIZE
	.align		4
.L_116:
        /*027c*/ 	.byte	0x04, 0x12
        /*027e*/ 	.short	(.L_118 - .L_117)
	.align		4
.L_117:
        /*0280*/ 	.word	index@(_ZN7cutlass13device_kernelIN5flash19enable_sm80_to_sm89INS1_16FlashAttnFwdSm80INS1_25CollectiveMainloopFwdSm80ILi8ELi1ELb0EN4cute5tupleIJNS5_1CILi128EEENS7_ILi48EEENS7_ILi256EEEEEELi256ENS_6half_tEfNS_4arch4Sm80ELb1ELb0ELb0ELb1ELb1ELb1ELb1ELb0EEENS1_21CollectiveEpilogueFwdINS6_IJS8_SA_S9_EEENS6_IJNS7_ILi1EEESI_SI_EEESC_SE_Li256ELb1ELb1ELb0ELb0EEENS1_19SingleTileSchedulerILb1ELb0ELb1ELi128EEEEEEEEEvNT_6ParamsE)
        /*0284*/ 	.word	0x00000000
.L_118:


//--------------------- .nv.compat                --------------------------
	.section	.nv.compat,"",@"SHT_CUDA_COMPAT_INFO"
	.align	4
        /*0000*/ 	.byte	0x02, 0x09, 0x01, 0x00, 0x02, 0x02, 0x01, 0x00, 0x02, 0x05, 0x05, 0x00, 0x03, 0x07, 0x01, 0x01
        /*0010*/ 	.byte	0x02, 0x03, 0x00, 0x00, 0x02, 0x06, 0x01, 0x00, 0x04, 0x0b, 0x08, 0x00, 0x00, 0x00, 0x00, 0x00
        /*0020*/ 	.byte	0x00, 0x00, 0x00, 0x00


//--------------------- .nv.info._ZN7cutlass13device_kernelIN5flash19enable_sm80_to_sm89INS1_16FlashAttnFwdSm80INS1_25CollectiveMainloopFwdSm80ILi8ELi1ELb1EN4cute5tupleIJNS5_1CILi128EEENS7_ILi64EEENS7_ILi256EEEEEELi256ENS_6half_tEfNS_4arch4Sm80ELb0ELb0ELb0ELb0ELb1ELb0ELb1ELb0EEENS1_21CollectiveEpilogueFwdINS6_IJS8_SA_S9_EEENS6_IJNS7_ILi1EEESI_SI_EEESC_SE_Li256ELb0ELb1ELb0ELb0EEENS1_19SingleTileSchedulerILb0ELb0ELb1ELi128EEEEEEEEEvNT_6ParamsE --------------------------
	.section	.nv.info._ZN7cutlass13device_kernelIN5flash19enable_sm80_to_sm89INS1_16FlashAttnFwdSm80INS1_25CollectiveMainloopFwdSm80ILi8ELi1ELb1EN4cute5tupleIJNS5_1CILi128EEENS7_ILi64EEENS7_ILi256EEEEEELi256ENS_6half_tEfNS_4arch4Sm80ELb0ELb0ELb0ELb0ELb1ELb0ELb1ELb0EEENS1_21CollectiveEpilogueFwdINS6_IJS8_SA_S9_EEENS6_IJNS7_ILi1EEESI_SI_EEESC_SE_Li256ELb0ELb1ELb0ELb0EEENS1_19SingleTileSchedulerILb0ELb0ELb1ELi128EEEEEEEEEvNT_6ParamsE,"",@"SHT_CUDA_INFO"
	.sectionflags	@""
	.align	4


	//----- nvinfo : EIATTR_CUDA_API_VERSION
	.align		4
        /*0000*/ 	.byte	0x04, 0x37
        /*0002*/ 	.short	(.L_120 - .L_119)
.L_119:
        /*0004*/ 	.word	0x00000082


	//----- nvinfo : EIATTR_KPARAM_INFO
	.align		4
.L_120:
        /*0008*/ 	.byte	0x04, 0x17
        /*000a*/ 	.short	(.L_122 - .L_121)
.L_121:
        /*000c*/ 	.word	0x00000000
        /*0010*/ 	.short	0x0000
        /*0012*/ 	.short	0x0000
        /*0014*/ 	.byte	0x00, 0xf0, 0x61, 0x10


	//----- nvinfo : EIATTR_SPARSE_MMA_MASK
	.align		4
.L_122:
        /*0018*/ 	.byte	0x03, 0x50
        /*001a*/ 	.short	0x0000


	//----- nvinfo : EIATTR_MAXREG_COUNT
	.align		4
        /*001c*/ 	.byte	0x03, 0x1b
        /*001e*/ 	.short	0x00ff


	//----- nvinfo : EIATTR_MERCURY_ISA_VERSION
	.align		4
        /*0020*/ 	.byte	0x03, 0x5f
        /*0022*/ 	.short	0x0101


	//----- nvinfo : EIATTR_EXIT_INSTR_OFFSETS
	.align		4
        /*0024*/ 	.byte	0x04, 0x1c
        /*0026*/ 	.short	(.L_124 - .L_123)


	//   ....[0]....
.L_123:
        /*0028*/ 	.word	0x00000010


	//----- nvinfo : EIATTR_MAX_THREADS
	.align		4
.L_124:
        /*002c*/ 	.byte	0x04, 0x05
        /*002e*/ 	.short	(.L_126 - .L_125)
.L_125:
        /*0030*/ 	.word	0x00000100
        /*0034*/ 	.word	0x00000001
        /*0038*/ 	.word	0x00000001


	//----- nvinfo : EIATTR_CBANK_PARAM_SIZE
	.align		4
.L_126:
        /*003c*/ 	.byte	0x03, 0x19
        /*003e*/ 	.short	0x0418


	//----- nvinfo : EIATTR_PARAM_CBANK
	.align		4
        /*0040*/ 	.byte	0x04, 0x0a
        /*0042*/ 	.short	(.L_128 - .L_127)
	.align		4
.L_127:
        /*0044*/ 	.word	index@(.nv.constant0._ZN7cutlass13device_kernelIN5flash19enable_sm80_to_sm89INS1_16FlashAttnFwdSm80INS1_25CollectiveMainloopFwdSm80ILi8ELi1ELb1EN4cute5tupleIJNS5_1CILi128EEENS7_ILi64EEENS7_ILi256EEEEEELi256ENS_6half_tEfNS_4arch4Sm80ELb0ELb0ELb0ELb0ELb1ELb0ELb1ELb0EEENS1_21CollectiveEpilogueFwdINS6_IJS8_SA_S9_EEENS6_IJNS7_ILi1EEESI_SI_EEESC_SE_Li256ELb0ELb1ELb0ELb0EEENS1_19SingleTileSchedulerILb0ELb0ELb1ELi128EEEEEEEEEvNT_6ParamsE)
        /*0048*/ 	.short	0x0210
        /*004a*/ 	.short	0x0418


	//----- nvinfo : EIATTR_SW_WAR
	.align		4
.L_128:
        /*004c*/ 	.byte	0x04, 0x36
        /*004e*/ 	.short	(.L_130 - .L_129)
.L_129:
        /*0050*/ 	.word	0x00000008
.L_130:


//--------------------- .nv.info._ZN7cutlass13device_kernelIN5flash19enable_sm80_to_sm89INS1_16FlashAttnFwdSm80INS1_25CollectiveMainloopFwdSm80ILi8ELi1ELb1EN4cute5tupleIJNS5_1CILi128EEENS7_ILi64EEENS7_ILi256EEEEEELi256ENS_6half_tEfNS_4arch4Sm80ELb0ELb0ELb0ELb1ELb1ELb0ELb1ELb0EEENS1_21CollectiveEpilogueFwdINS6_IJS8_SA_S9_EEENS6_IJNS7_ILi1EEESI_SI_EEESC_SE_Li256ELb1ELb1ELb0ELb0EEENS1_19SingleTileSchedulerILb1ELb0ELb1ELi128EEEEEEEEEvNT_6ParamsE --------------------------
	.section	.nv.info._ZN7cutlass13device_kernelIN5flash19enable_sm80_to_sm89INS1_16FlashAttnFwdSm80INS1_25CollectiveMainloopFwdSm80ILi8ELi1ELb1EN4cute5tupleIJNS5_1CILi128EEENS7_ILi64EEENS7_ILi256EEEEEELi256ENS_6half_tEfNS_4arch4Sm80ELb0ELb0ELb0ELb1ELb1ELb0ELb1ELb0EEENS1_21CollectiveEpilogueFwdINS6_IJS8_SA_S9_EEENS6_IJNS7_ILi1EEESI_SI_EEESC_SE_Li256ELb1ELb1ELb0ELb0EEENS1_19SingleTileSchedulerILb1ELb0ELb1ELi128EEEEEEEEEvNT_6ParamsE,"",@"SHT_CUDA_INFO"
	.sectionflags	@""
	.align	4


	//----- nvinfo : EIATTR_CUDA_API_VERSION
	.align		4
        /*0000*/ 	.byte	0x04, 0x37
        /*0002*/ 	.short	(.L_132 - .L_131)
.L_131:
        /*0004*/ 	.word	0x00000082


	//----- nvinfo : EIATTR_KPARAM_INFO
	.align		4
.L_132:
        /*0008*/ 	.byte	0x04, 0x17
        /*000a*/ 	.short	(.L_134 - .L_133)
.L_133:
        /*000c*/ 	.word	0x00000000
        /*0010*/ 	.short	0x0000
        /*0012*/ 	.short	0x0000
        /*0014*/ 	.byte	0x00, 0xf0, 0x61, 0x10


	//----- nvinfo : EIATTR_SPARSE_MMA_MASK
	.align		4
.L_134:
        /*0018*/ 	.byte	0x03, 0x50
        /*001a*/ 	.short	0x0000


	//----- nvinfo : EIATTR_MAXREG_COUNT
	.align		4
        /*001c*/ 	.byte	0x03, 0x1b
        /*001e*/ 	.short	0x00ff


	//----- nvinfo : EIATTR_MERCURY_ISA_VERSION
	.align		4
        /*0020*/ 	.byte	0x03, 0x5f
        /*0022*/ 	.short	0x0101


	//----- nvinfo : EIATTR_EXIT_INSTR_OFFSETS
	.align		4
        /*0024*/ 	.byte	0x04, 0x1c
        /*0026*/ 	.short	(.L_136 - .L_135)


	//   ....[0]....
.L_135:
        /*0028*/ 	.word	0x00000010


	//----- nvinfo : EIATTR_MAX_THREADS
	.align		4
.L_136:
        /*002c*/ 	.byte	0x04, 0x05
        /*002e*/ 	.short	(.L_138 - .L_137)
.L_137:
        /*0030*/ 	.word	0x00000100
        /*0034*/ 	.word	0x00000001
        /*0038*/ 	.word	0x00000001


	//----- nvinfo : EIATTR_CBANK_PARAM_SIZE
	.align		4
.L_138:
        /*003c*/ 	.byte	0x03, 0x19
        /*003e*/ 	.short	0x0418


	//----- nvinfo : EIATTR_PARAM_CBANK
	.align		4
        /*0040*/ 	.byte	0x04, 0x0a
        /*0042*/ 	.short	(.L_140 - .L_139)
	.align		4
.L_139:
        /*0044*/ 	.word	index@(.nv.constant0._ZN7cutlass13device_kernelIN5flash19enable_sm80_to_sm89INS1_16FlashAttnFwdSm80INS1_25CollectiveMainloopFwdSm80ILi8ELi1ELb1EN4cute5tupleIJNS5_1CILi128EEENS7_ILi64EEENS7_ILi256EEEEEELi256ENS_6half_tEfNS_4arch4Sm80ELb0ELb0ELb0ELb1ELb1ELb0ELb1ELb0EEENS1_21CollectiveEpilogueFwdINS6_IJS8_SA_S9_EEENS6_IJNS7_ILi1EEESI_SI_EEESC_SE_Li256ELb1ELb1ELb0ELb0EEENS1_19SingleTileSchedulerILb1ELb0ELb1ELi128EEEEEEEEEvNT_6ParamsE)
        /*0048*/ 	.short	0x0210
        /*004a*/ 	.short	0x0418


	//----- nvinfo : EIATTR_SW_WAR
	.align		4
.L_140:
        /*004c*/ 	.byte	0x04, 0x36
        /*004e*/ 	.short	(.L_142 - .L_141)
.L_141:
        /*0050*/ 	.word	0x00000008
.L_142:


//--------------------- .nv.info._ZN7cutlass13device_kernelIN5flash19enable_sm80_to_sm89INS1_16FlashAttnFwdSm80INS1_25CollectiveMainloopFwdSm80ILi8ELi1ELb0EN4cute5tupleIJNS5_1CILi128EEENS7_ILi32EEENS7_ILi256EEEEEELi256ENS_6half_tEfNS_4arch4Sm80ELb0ELb0ELb0ELb1ELb1ELb1ELb1ELb0EEENS1_21CollectiveEpilogueFwdINS6_IJS8_SA_S9_EEENS6_IJNS7_ILi1EEESI_SI_EEESC_SE_Li256ELb1ELb1ELb0ELb0EEENS1_19SingleTileSchedulerILb1ELb0ELb1ELi128EEEEEEEEEvNT_6ParamsE --------------------------
	.section	.nv.info._ZN7cutlass13device_kernelIN5flash19enable_sm80_to_sm89INS1_16FlashAttnFwdSm80INS1_25CollectiveMainloopFwdSm80ILi8ELi1ELb0EN4cute5tupleIJNS5_1CILi128EEENS7_ILi32EEENS7_ILi256EEEEEELi256ENS_6half_tEfNS_4arch4Sm80ELb0ELb0ELb0ELb1ELb1ELb1ELb1ELb0EEENS1_21CollectiveEpilogueFwdINS6_IJS8_SA_S9_EEENS6_IJNS7_ILi1EEESI_SI_EEESC_SE_Li256ELb1ELb1ELb0ELb0EEENS1_19SingleTileSchedulerILb1ELb0ELb1ELi128EEEEEEEEEvNT_6ParamsE,"",@"SHT_CUDA_INFO"
	.sectionflags	@""
	.align	4


	//----- nvinfo : EIATTR_CUDA_API_VERSION
	.align		4
        /*0000*/ 	.byte	0x04, 0x37
        /*0002*/ 	.short	(.L_144 - .L_143)
.L_143:
        /*0004*/ 	.word	0x00000082


	//----- nvinfo : EIATTR_KPARAM_INFO
	.align		4
.L_144:
        /*0008*/ 	.byte	0x04, 0x17
        /*000a*/ 	.short	(.L_146 - .L_145)
.L_145:
        /*000c*/ 	.word	0x00000000
        /*0010*/ 	.short	0x0000
        /*0012*/ 	.short	0x0000
        /*0014*/ 	.byte	0x00, 0xf0, 0x61, 0x10


	//----- nvinfo : EIATTR_SPARSE_MMA_MASK
	.align		4
.L_146:
        /*0018*/ 	.byte	0x03, 0x50
        /*001a*/ 	.short	0x0000


	//----- nvinfo : EIATTR_MAXREG_COUNT
	.align		4
        /*001c*/ 	.byte	0x03, 0x1b
        /*001e*/ 	.short	0x00ff


	//----- nvinfo : EIATTR_MERCURY_ISA_VERSION
	.align		4
        /*0020*/ 	.byte	0x03, 0x5f
        /*0022*/ 	.short	0x0101


	//----- nvinfo : EIATTR_EXIT_INSTR_OFFSETS
	.align		4
        /*0024*/ 	.byte	0x04, 0x1c
        /*0026*/ 	.short	(.L_148 - .L_147)


	//   ....[0]....
.L_147:
        /*0028*/ 	.word	0x00000010


	//----- nvinfo : EIATTR_MAX_THREADS
	.align		4
.L_148:
        /*002c*/ 	.byte	0x04, 0x05
        /*002e*/ 	.short	(.L_150 - .L_149)
.L_149:
        /*0030*/ 	.word	0x00000100
        /*0034*/ 	.word	0x00000001
        /*0038*/ 	.word	0x00000001


	//----- nvinfo : EIATTR_CBANK_PARAM_SIZE
	.align		4
.L_150:
        /*003c*/ 	.byte	0x03, 0x19
        /*003e*/ 	.short	0x0418


	//----- nvinfo : EIATTR_PARAM_CBANK
	.align		4
        /*0040*/ 	.byte	0x04, 0x0a
        /*0042*/ 	.short	(.L_152 - .L_151)
	.align		4
.L_151:
        /*0044*/ 	.word	index@(.nv.constant0._ZN7cutlass13device_kernelIN5flash19enable_sm80_to_sm89INS1_16FlashAttnFwdSm80INS1_25CollectiveMainloopFwdSm80ILi8ELi1ELb0EN4cute5tupleIJNS5_1CILi128EEENS7_ILi32EEENS7_ILi256EEEEEELi256ENS_6half_tEfNS_4arch4Sm80ELb0ELb0ELb0ELb1ELb1ELb1ELb1ELb0EEENS1_21CollectiveEpilogueFwdINS6_IJS8_SA_S9_EEENS6_IJNS7_ILi1EEESI_SI_EEESC_SE_Li256ELb1ELb1ELb0ELb0EEENS1_19SingleTileSchedulerILb1ELb0ELb1ELi128EEEEEEEEEvNT_6ParamsE)
        /*0048*/ 	.short	0x0210
        /*004a*/ 	.short	0x0418


	//----- nvinfo : EIATTR_SW_WAR
	.align		4
.L_152:
        /*004c*/ 	.byte	0x04, 0x36
        /*004e*/ 	.short	(.L_154 - .L_153)
.L_153:
        /*0050*/ 	.word	0x00000008
.L_154:


//--------------------- .nv.info._ZN7cutlass13device_kernelIN5flash19enable_sm80_to_sm89INS1_16FlashAttnFwdSm80INS1_25CollectiveMainloopFwdSm80ILi8ELi1ELb1EN4cute5tupleIJNS5_1CILi128EEENS7_ILi48EEENS7_ILi256EEEEEELi256ENS_6half_tEfNS_4arch4Sm80ELb0ELb1ELb0ELb0ELb1ELb0ELb1ELb0EEENS1_21CollectiveEpilogueFwdINS6_IJS8_SA_S9_EEENS6_IJNS7_ILi1EEESI_SI_EEESC_SE_Li256ELb0ELb1ELb0ELb0EEENS1_19SingleTileSchedulerILb0ELb0ELb1ELi128EEEEEEEEEvNT_6ParamsE --------------------------
	.section	.nv.info._ZN7cutlass13device_kernelIN5flash19enable_sm80_to_sm89INS1_16FlashAttnFwdSm80INS1_25CollectiveMainloopFwdSm80ILi8ELi1ELb1EN4cute5tupleIJNS5_1CILi128EEENS7_ILi48EEENS7_ILi256EEEEEELi256ENS_6half_tEfNS_4arch4Sm80ELb0ELb1ELb0ELb0ELb1ELb0ELb1ELb0EEENS1_21CollectiveEpilogueFwdINS6_IJS8_SA_S9_EEENS6_IJNS7_ILi1EEESI_SI_EEESC_SE_Li256ELb0ELb1ELb0ELb0EEENS1_19SingleTileSchedulerILb0ELb0ELb1ELi128EEEEEEEEEvNT_6ParamsE,"",@"SHT_CUDA_INFO"
	.sectionflags	@""
	.align	4


	//----- nvinfo : EIATTR_CUDA_API_VERSION
	.align		4
        /*0000*/ 	.byte	0x04, 0x37
        /*0002*/ 	.short	(.L_156 - .L_155)
.L_155:
        /*0004*/ 	.word	0x00000082


	//----- nvinfo : EIATTR_KPARAM_INFO
	.align		4
.L_156:
        /*0008*/ 	.byte	0x04, 0x17
        /*000a*/ 	.short	(.L_158 - .L_157)
.L_157:
        /*000c*/ 	.word	0x00000000
        /*0010*/ 	.short	0x0000
        /*0012*/ 	.short	0x0000
        /*0014*/ 	.byte	0x00, 0xf0, 0x61, 0x10


	//----- nvinfo : EIATTR_SPARSE_MMA_MASK
	.align		4
.L_158:
        /*0018*/ 	.byte	0x03, 0x50
        /*001a*/ 	.short	0x0000


	//----- nvinfo : EIATTR_MAXREG_COUNT
	.align		4
        /*001c*/ 	.byte	0x03, 0x1b
        /*001e*/ 	.short	0x00ff


	//----- nvinfo : EIATTR_MERCURY_ISA_VERSION
	.align		4
        /*0020*/ 	.byte	0x03, 0x5f
        /*0022*/ 	.short	0x0101


	//----- nvinfo : EIATTR_EXIT_INSTR_OFFSETS
	.align		4
        /*0024*/ 	.byte	0x04, 0x1c
        /*0026*/ 	.short	(.L_160 - .L_159)


	//   ....[0]....
.L_159:
        /*0028*/ 	.word	0x00000010


	//----- nvinfo : EIATTR_MAX_THREADS
	.align		4
.L_160:
        /*002c*/ 	.byte	0x04, 0x05
        /*002e*/ 	.short	(.L_162 - .L_161)
.L_161:
        /*0030*/ 	.word	0x00000100
        /*0034*/ 	.word	0x00000001
        /*0038*/ 	.word	0x00000001


	//----- nvinfo : EIATTR_CBANK_PARAM_SIZE
	.align		4
.L_162:
        /*003c*/ 	.byte	0x03, 0x19
        /*003e*/ 	.short	0x0418


	//----- nvinfo : EIATTR_PARAM_CBANK
	.align		4
        /*0040*/ 	.byte	0x04, 0x0a
        /*0042*/ 	.short	(.L_164 - .L_163)
	.align		4
.L_163:
        /*0044*/ 	.word	index@(.nv.constant0._ZN7cutlass13device_kernelIN5flash19enable_sm80_to_sm89INS1_16FlashAttnFwdSm80INS1_25CollectiveMainloopFwdSm80ILi8ELi1ELb1EN4cute5tupleIJNS5_1CILi128EEENS7_ILi48EEENS7_ILi256EEEEEELi256ENS_6half_tEfNS_4arch4Sm80ELb0ELb1ELb0ELb0ELb1ELb0ELb1ELb0EEENS1_21CollectiveEpilogueFwdINS6_IJS8_SA_S9_EEENS6_IJNS7_ILi1EEESI_SI_EEESC_SE_Li256ELb0ELb1ELb0ELb0EEENS1_19SingleTileSchedulerILb0ELb0ELb1ELi128EEEEEEEEEvNT_6ParamsE)
        /*0048*/ 	.short	0x0210
        /*004a*/ 	.short	0x0418


	//----- nvinfo : EIATTR_SW_WAR
	.align		4
.L_164:
        /*004c*/ 	.byte	0x04, 0x36
        /*004e*/ 	.short	(.L_166 - .L_165)
.L_165:
        /*0050*/ 	.word	0x00000008
.L_166:


//--------------------- .nv.info._ZN7cutlass13device_kernelIN5flash19enable_sm80_to_sm89INS1_16FlashAttnFwdSm80INS1_25CollectiveMainloopFwdSm80ILi8ELi1ELb1EN4cute5tupleIJNS5_1CILi128EEENS7_ILi48EEENS7_ILi256EEEEEELi256ENS_6half_tEfNS_4arch4Sm80ELb0ELb1ELb0ELb1ELb1ELb0ELb1ELb0EEENS1_21CollectiveEpilogueFwdINS6_IJS8_SA_S9_EEENS6_IJNS7_ILi1EEESI_SI_EEESC_SE_Li256ELb1ELb1ELb0ELb0EEENS1_19SingleTileSchedulerILb1ELb0ELb1ELi128EEEEEEEEEvNT_6ParamsE --------------------------
	.section	.nv.info._ZN7cutlass13device_kernelIN5flash19enable_sm80_to_sm89INS1_16FlashAttnFwdSm80INS1_25CollectiveMainloopFwdSm80ILi8ELi1ELb1EN4cute5tupleIJNS5_1CILi128EEENS7_ILi48EEENS7_ILi256EEEEEELi256ENS_6half_tEfNS_4arch4Sm80ELb0ELb1ELb0ELb1ELb1ELb0ELb1ELb0EEENS1_21CollectiveEpilogueFwdINS6_IJS8_SA_S9_EEENS6_IJNS7_ILi1EEESI_SI_EEESC_SE_Li256ELb1ELb1ELb0ELb0EEENS1_19SingleTileSchedulerILb1ELb0ELb1ELi128EEEEEEEEEvNT_6ParamsE,"",@"SHT_CUDA_INFO"
	.sectionflags	@""
	.align	4


	//----- nvinfo : EIATTR_CUDA_API_VERSION
	.align		4
        /*0000*/ 	.byte	0x04, 0x37
        /*0002*/ 	.short	(.L_168 - .L_167)
.L_167:
        /*0004*/ 	.word	0x00000082


	//----- nvinfo : EIATTR_KPARAM_INFO
	.align		4
.L_168:
        /*0008*/ 	.byte	0x04, 0x17
        /*000a*/ 	.short	(.L_170 - .L_169)
.L_169:
        /*000c*/ 	.word	0x00000000
        /*0010*/ 	.short	0x0000
        /*0012*/ 	.short	0x0000
        /*0014*/ 	.byte	0x00, 0xf0, 0x61, 0x10


	//----- nvinfo : EIATTR_SPARSE_MMA_MASK
	.align		4
.L_170:
        /*0018*/ 	.byte	0x03, 0x50
        /*001a*/ 	.short	0x0000


	//----- nvinfo : EIATTR_MAXREG_COUNT
	.align		4
        /*001c*/ 	.byte	0x03, 0x1b
        /*001e*/ 	.short	0x00ff


	//----- nvinfo : EIATTR_MERCURY_ISA_VERSION
	.align		4
        /*0020*/ 	.byte	0x03, 0x5f
        /*0022*/ 	.short	0x0101


	//----- nvinfo : EIATTR_EXIT_INSTR_OFFSETS
	.align		4
        /*0024*/ 	.byte	0x04, 0x1c
        /*0026*/ 	.short	(.L_172 - .L_171)


	//   ....[0]....
.L_171:
        /*0028*/ 	.word	0x00000010


	//----- nvinfo : EIATTR_MAX_THREADS
	.align		4
.L_172:
        /*002c*/ 	.byte	0x04, 0x05
        /*002e*/ 	.short	(.L_174 - .L_173)
.L_173:
        /*0030*/ 	.word	0x00000100
        /*0034*/ 	.word	0x00000001
        /*0038*/ 	.word	0x00000001


	//----- nvinfo : EIATTR_CBANK_PARAM_SIZE
	.align		4
.L_174:
        /*003c*/ 	.byte	0x03, 0x19
        /*003e*/ 	.short	0x0418


	//----- nvinfo : EIATTR_PARAM_CBANK
	.align		4
        /*0040*/ 	.byte	0x04, 0x0a
        /*0042*/ 	.short	(.L_176 - .L_175)
	.align		4
.L_175:
        /*0044*/ 	.word	index@(.nv.constant0._ZN7cutlass13device_kernelIN5flash19enable_sm80_to_sm89INS1_16FlashAttnFwdSm80INS1_25CollectiveMainloopFwdSm80ILi8ELi1ELb1EN4cute5tupleIJNS5_1CILi128EEENS7_ILi48EEENS7_ILi256EEEEEELi256ENS_6half_tEfNS_4arch4Sm80ELb0ELb1ELb0ELb1ELb1ELb0ELb1ELb0EEENS1_21CollectiveEpilogueFwdINS6_IJS8_SA_S9_EEENS6_IJNS7_ILi1EEESI_SI_EEESC_SE_Li256ELb1ELb1ELb0ELb0EEENS1_19SingleTileSchedulerILb1ELb0ELb1ELi128EEEEEEEEEvNT_6ParamsE)
        /*0048*/ 	.short	0x0210
        /*004a*/ 	.short	0x0418


	//----- nvinfo : EIATTR_SW_WAR
	.align		4
.L_176:
        /*004c*/ 	.byte	0x04, 0x36
        /*004e*/ 	.short	(.L_178 - .L_177)
.L_177:
        /*0050*/ 	.word	0x00000008
.L_178:


//--------------------- .nv.info._ZN7cutlass13device_kernelIN5flash19enable_sm80_to_sm89INS1_16FlashAttnFwdSm80INS1_25CollectiveMainloopFwdSm80ILi8ELi1ELb0EN4cute5tupleIJNS5_1CILi128EEENS7_ILi32EEENS7_ILi256EEEEEELi256ENS_6half_tEfNS_4arch4Sm80ELb0ELb1ELb0ELb1ELb1ELb1ELb1ELb0EEENS1_21CollectiveEpilogueFwdINS6_IJS8_SA_S9_EEENS6_IJNS7_ILi1EEESI_SI_EEESC_SE_Li256ELb1ELb1ELb0ELb0EEENS1_19SingleTileSchedulerILb1ELb0ELb1ELi128EEEEEEEEEvNT_6ParamsE --------------------------
	.section	.nv.info._ZN7cutlass13device_kernelIN5flash19enable_sm80_to_sm89INS1_16FlashAttnFwdSm80INS1_25CollectiveMainloopFwdSm80ILi8ELi1ELb0EN4cute5tupleIJNS5_1CILi128EEENS7_ILi32EEENS7_ILi256EEEEEELi256ENS_6half_tEfNS_4arch4Sm80ELb0ELb1ELb0ELb1ELb1ELb1ELb1ELb0EEENS1_21CollectiveEpilogueFwdINS6_IJS8_SA_S9_EEENS6_IJNS7_ILi1EEESI_SI_EEESC_SE_Li256ELb1ELb1ELb0ELb0EEENS1_19SingleTileSchedulerILb1ELb0ELb1ELi128EEEEEEEEEvNT_6ParamsE,"",@"SHT_CUDA_INFO"
	.sectionflags	@""
	.align	4


	//----- nvinfo : EIATTR_CUDA_API_VERSION
	.align		4
        /*0000*/ 	.byte	0x04, 0x37
        /*0002*/ 	.short	(.L_180 - .L_179)
.L_179:
        /*0004*/ 	.word	0x00000082


	//----- nvinfo : EIATTR_KPARAM_INFO
	.align		4
.L_180:
        /*0008*/ 	.byte	0x04, 0x17
        /*000a*/ 	.short	(.L_182 - .L_181)
.L_181:
        /*000c*/ 	.word	0x00000000
        /*0010*/ 	.short	0x0000
        /*0012*/ 	.short	0x0000
        /*0014*/ 	.byte	0x00, 0xf0, 0x61, 0x10


	//----- nvinfo : EIATTR_SPARSE_MMA_MASK
	.align		4
.L_182:
        /*0018*/ 	.byte	0x03, 0x50
        /*001a*/ 	.short	0x0000


	//----- nvinfo : EIATTR_MAXREG_COUNT
	.align		4
        /*001c*/ 	.byte	0x03, 0x1b
        /*001e*/ 	.short	0x00ff


	//----- nvinfo : EIATTR_MERCURY_ISA_VERSION
	.align		4
        /*0020*/ 	.byte	0x03, 0x5f
        /*0022*/ 	.short	0x0101


	//----- nvinfo : EIATTR_EXIT_INSTR_OFFSETS
	.align		4
        /*0024*/ 	.byte	0x04, 0x1c
        /*0026*/ 	.short	(.L_184 - .L_183)


	//   ....[0]....
.L_183:
        /*0028*/ 	.word	0x00000010


	//----- nvinfo : EIATTR_MAX_THREADS
	.align		4
.L_184:
        /*002c*/ 	.byte	0x04, 0x05
        /*002e*/ 	.short	(.L_186 - .L_185)
.L_185:
        /*0030*/ 	.word	0x00000100
        /*0034*/ 	.word	0x00000001
        /*0038*/ 	.word	0x00000001


	//----- nvinfo : EIATTR_CBANK_PARAM_SIZE
	.align		4
.L_186:
        /*003c*/ 	.byte	0x03, 0x19
        /*003e*/ 	.short	0x0418


	//----- nvinfo : EIATTR_PARAM_CBANK
	.align		4
        /*0040*/ 	.byte	0x04, 0x0a
        /*0042*/ 	.short	(.L_188 - .L_187)
	.align		4
.L_187:
        /*0044*/ 	.word	index@(.nv.constant0._ZN7cutlass13device_kernelIN5flash19enable_sm80_to_sm89INS1_16FlashAttnFwdSm80INS1_25CollectiveMainloopFwdSm80ILi8ELi1ELb0EN4cute5tupleIJNS5_1CILi128EEENS7_ILi32EEENS7_ILi256EEEEEELi256ENS_6half_tEfNS_4arch4Sm80ELb0ELb1ELb0ELb1ELb1ELb1ELb1ELb0EEENS1_21CollectiveEpilogueFwdINS6_IJS8_SA_S9_EEENS6_IJNS7_ILi1EEESI_SI_EEESC_SE_Li256ELb1ELb1ELb0ELb0EEENS1_19SingleTileSchedulerILb1ELb0ELb1ELi128EEEEEEEEEvNT_6ParamsE)
        /*0048*/ 	.short	0x0210
        /*004a*/ 	.short	0x0418


	//----- nvinfo : EIATTR_SW_WAR
	.align		4
.L_188:
        /*004c*/ 	.byte	0x04, 0x36
        /*004e*/ 	.short	(.L_190 - .L_189)
.L_189:
        /*0050*/ 	.word	0x00000008
.L_190:


//--------------------- .nv.info._ZN7cutlass13device_kernelIN5flash19enable_sm80_to_sm89INS1_16FlashAttnFwdSm80INS1_25CollectiveMainloopFwdSm80ILi8ELi1ELb1EN4cute5tupleIJNS5_1CILi128EEENS7_ILi64EEENS7_ILi256EEEEEELi256ENS_6half_tEfNS_4arch4Sm80ELb1ELb0ELb0ELb0ELb1ELb0ELb1ELb0EEENS1_21CollectiveEpilogueFwdINS6_IJS8_SA_S9_EEENS6_IJNS7_ILi1EEESI_SI_EEESC_SE_Li256ELb0ELb1ELb0ELb0EEENS1_30DynamicPersistentTileSchedulerILi256ELi256ELb0ELb1ELb0EEEEEEEEEvNT_6ParamsE --------------------------
	.section	.nv.info._ZN7cutlass13device_kernelIN5flash19enable_sm80_to_sm89INS1_16FlashAttnFwdSm80INS1_25CollectiveMainloopFwdSm80ILi8ELi1ELb1EN4cute5tupleIJNS5_1CILi128EEENS7_ILi64EEENS7_ILi256EEEEEELi256ENS_6half_tEfNS_4arch4Sm80ELb1ELb0ELb0ELb0ELb1ELb0ELb1ELb0EEENS1_21CollectiveEpilogueFwdINS6_IJS8_SA_S9_EEENS6_IJNS7_ILi1EEESI_SI_EEESC_SE_Li256ELb0ELb1ELb0ELb0EEENS1_30DynamicPersistentTileSchedulerILi256ELi256ELb0ELb1ELb0EEEEEEEEEvNT_6ParamsE,"",@"SHT_CUDA_INFO"
	.sectionflags	@""
	.align	4


	//----- nvinfo : EIATTR_CUDA_API_VERSION
	.align		4
        /*0000*/ 	.byte	0x04, 0x37
        /*0002*/ 	.short	(.L_192 - .L_191)
.L_191:
        /*0004*/ 	.word	0x00000082


	//----- nvinfo : EIATTR_KPARAM_INFO
	.align		4
.L_192:
        /*0008*/ 	.byte	0x04, 0x17
        /*000a*/ 	.short	(.L_194 - .L_193)
.L_193:
        /*000c*/ 	.word	0x00000000
        /*0010*/ 	.short	0x0000
        /*0012*/ 	.short	0x0000
        /*0014*/ 	.byte	0x00, 0xf0, 0xa1, 0x10


	//----- nvinfo : EIATTR_SPARSE_MMA_MASK
	.align		4
.L_194:
        /*0018*/ 	.byte	0x03, 0x50
        /*001a*/ 	.short	0x0000


	//----- nvinfo : EIATTR_MAXREG_COUNT
	.align		4
        /*001c*/ 	.byte	0x03, 0x1b
        /*001e*/ 	.short	0x00ff


	//----- nvinfo : EIATTR_MERCURY_ISA_VERSION
	.align		4
        /*0020*/ 	.byte	0x03, 0x5f
        /*0022*/ 	.short	0x0101


	//----- nvinfo : EIATTR_EXIT_INSTR_OFFSETS
	.align		4
        /*0024*/ 	.byte	0x04, 0x1c
        /*0026*/ 	.short	(.L_196 - .L_195)


	//   ....[0]....
.L_195:
        /*0028*/ 	.word	0x00000010


	//----- nvinfo : EIATTR_MAX_THREADS
	.align		4
.L_196:
        /*002c*/ 	.byte	0x04, 0x05
        /*002e*/ 	.short	(.L_198 - .L_197)
.L_197:
        /*0030*/ 	.word	0x00000100
        /*0034*/ 	.word	0x00000001
        /*0038*/ 	.word	0x00000001


	//----- nvinfo : EIATTR_CBANK_PARAM_SIZE
	.align		4
.L_198:
        /*003c*/ 	.byte	0x03, 0x19
        /*003e*/ 	.short	0x0428


	//----- nvinfo : EIATTR_PARAM_CBANK
	.align		4
        /*0040*/ 	.byte	0x04, 0x0a
        /*0042*/ 	.short	(.L_200 - .L_199)
	.align		4
.L_199:
        /*0044*/ 	.word	index@(.nv.constant0._ZN7cutlass13device_kernelIN5flash19enable_sm80_to_sm89INS1_16FlashAttnFwdSm80INS1_25CollectiveMainloopFwdSm80ILi8ELi1ELb1EN4cute5tupleIJNS5_1CILi128EEENS7_ILi64EEENS7_ILi256EEEEEELi256ENS_6half_tEfNS_4arch4Sm80ELb1ELb0ELb0ELb0ELb1ELb0ELb1ELb0EEENS1_21CollectiveEpilogueFwdINS6_IJS8_SA_S9_EEENS6_IJNS7_ILi1EEESI_SI_EEESC_SE_Li256ELb0ELb1ELb0ELb0EEENS1_30DynamicPersistentTileSchedulerILi256ELi256ELb0ELb1ELb0EEEEEEEEEvNT_6ParamsE)
        /*0048*/ 	.short	0x0210
        /*004a*/ 	.short	0x0428


	//----- nvinfo : EIATTR_SW_WAR
	.align		4
.L_200:
        /*004c*/ 	.byte	0x04, 0x36
        /*004e*/ 	.short	(.L_202 - .L_201)
.L_201:
        /*0050*/ 	.word	0x00000008
.L_202:


//--------------------- .nv.info._ZN7cutlass13device_kernelIN5flash19enable_sm80_to_sm89INS1_16FlashAttnFwdSm80INS1_25CollectiveMainloopFwdSm80ILi8ELi1ELb1EN4cute5tupleIJNS5_1CILi128EEENS7_ILi64EEENS7_ILi256EEEEEELi256ENS_6half_tEfNS_4arch4Sm80ELb1ELb0ELb0ELb1ELb1ELb0ELb1ELb0EEENS1_21CollectiveEpilogueFwdINS6_IJS8_SA_S9_EEENS6_IJNS7_ILi1EEESI_SI_EEESC_SE_Li256ELb1ELb1ELb0ELb0EEENS1_19SingleTileSchedulerILb1ELb0ELb1ELi128EEEEEEEEEvNT_6ParamsE --------------------------
	.section	.nv.info._ZN7cutlass13device_kernelIN5flash19enable_sm80_to_sm89INS1_16FlashAttnFwdSm80INS1_25CollectiveMainloopFwdSm80ILi8ELi1ELb1EN4cute5tupleIJNS5_1CILi128EEENS7_ILi64EEENS7_ILi256EEEEEELi256ENS_6half_tEfNS_4arch4Sm80ELb1ELb0ELb0ELb1ELb1ELb0ELb1ELb0EEENS1_21CollectiveEpilogueFwdINS6_IJS8_SA_S9_EEENS6_IJNS7_ILi1EEESI_SI_EEESC_SE_Li256ELb1ELb1ELb0ELb0EEENS1_19SingleTileSchedulerILb1ELb0ELb1ELi128EEEEEEEEEvNT_6ParamsE,"",@"SHT_CUDA_INFO"
	.sectionflags	@""
	.align	4


	//----- nvinfo : EIATTR_CUDA_API_VERSION
	.align		4
        /*0000*/ 	.byte	0x04, 0x37
        /*0002*/ 	.short	(.L_204 - .L_203)
.L_203:
        /*0004*/ 	.word	0x00000082


	//----- nvinfo : EIATTR_KPARAM_INFO
	.align		4
.L_204:
        /*0008*/ 	.byte	0x04, 0x17
        /*000a*/ 	.short	(.L_206 - .L_205)
.L_205:
        /*000c*/ 	.word	0x00000000
        /*0010*/ 	.short	0x0000
        /*0012*/ 	.short	0x0000
        /*0014*/ 	.byte	0x00, 0xf0, 0x61, 0x10


	//----- nvinfo : EIATTR_SPARSE_MMA_MASK
	.align		4
.L_206:
        /*0018*/ 	.byte	0x03, 0x50
        /*001a*/ 	.short	0x0000


	//----- nvinfo : EIATTR_MAXREG_COUNT
	.align		4
        /*001c*/ 	.byte	0x03, 0x1b
        /*001e*/ 	.short	0x00ff


	//----- nvinfo : EIATTR_MERCURY_ISA_VERSION
	.align		4
        /*0020*/ 	.byte	0x03, 0x5f
        /*0022*/ 	.short	0x0101


	//----- nvinfo : EIATTR_EXIT_INSTR_OFFSETS
	.align		4
        /*0024*/ 	.byte	0x04, 0x1c
        /*0026*/ 	.short	(.L_208 - .L_207)


	//   ....[0]....
.L_207:
        /*0028*/ 	.word	0x00000010


	//----- nvinfo : EIATTR_MAX_THREADS
	.align		4
.L_208:
        /*002c*/ 	.byte	0x04, 0x05
        /*002e*/ 	.short	(.L_210 - .L_209)
.L_209:
        /*0030*/ 	.word	0x00000100
        /*0034*/ 	.word	0x00000001
        /*0038*/ 	.word	0x00000001


	//----- nvinfo : EIATTR_CBANK_PARAM_SIZE
	.align		4
.L_210:
        /*003c*/ 	.byte	0x03, 0x19
        /*003e*/ 	.short	0x0418


	//----- nvinfo : EIATTR_PARAM_CBANK
	.align		4
        /*0040*/ 	.byte	0x04, 0x0a
        /*0042*/ 	.short	(.L_212 - .L_211)
	.align		4
.L_211:
        /*0044*/ 	.word	index@(.nv.constant0._ZN7cutlass13device_kernelIN5flash19enable_sm80_to_sm89INS1_16FlashAttnFwdSm80INS1_25CollectiveMainloopFwdSm80ILi8ELi1ELb1EN4cute5tupleIJNS5_1CILi128EEENS7_ILi64EEENS7_ILi256EEEEEELi256ENS_6half_tEfNS_4arch4Sm80ELb1ELb0ELb0ELb1ELb1ELb0ELb1ELb0EEENS1_21CollectiveEpilogueFwdINS6_IJS8_SA_S9_EEENS6_IJNS7_ILi1EEESI_SI_EEESC_SE_Li256ELb1ELb1ELb0ELb0EEENS1_19SingleTileSchedulerILb1ELb0ELb1ELi128EEEEEEEEEvNT_6ParamsE)
        /*0048*/ 	.short	0x0210
        /*004a*/ 	.short	0x0418


	//----- nvinfo : EIATTR_SW_WAR
	.align		4
.L_212:
        /*004c*/ 	.byte	0x04, 0x36
        /*004e*/ 	.short	(.L_214 - .L_213)
.L_213:
        /*0050*/ 	.word	0x00000008
.L_214:


//--------------------- .nv.info._ZN7cutlass13device_kernelIN5flash19enable_sm80_to_sm89INS1_16FlashAttnFwdSm80INS1_25CollectiveMainloopFwdSm80ILi8ELi1ELb0EN4cute5tupleIJNS5_1CILi128EEENS7_ILi32EEENS7_ILi256EEEEEELi256ENS_6half_tEfNS_4arch4Sm80ELb1ELb0ELb0ELb1ELb1ELb1ELb1ELb0EEENS1_21CollectiveEpilogueFwdINS6_IJS8_SA_S9_EEENS6_IJNS7_ILi1EEESI_SI_EEESC_SE_Li256ELb1ELb1ELb0ELb0EEENS1_19SingleTileSchedulerILb1ELb0ELb1ELi128EEEEEEEEEvNT_6ParamsE --------------------------
	.section	.nv.info._ZN7cutlass13device_kernelIN5flash19enable_sm80_to_sm89INS1_16FlashAttnFwdSm80INS1_25CollectiveMainloopFwdSm80ILi8ELi1ELb0EN4cute5tupleIJNS5_1CILi128EEENS7_ILi32EEENS7_ILi256EEEEEELi256ENS_6half_tEfNS_4arch4Sm80ELb1ELb0ELb0ELb1ELb1ELb1ELb1ELb0EEENS1_21CollectiveEpilogueFwdINS6_IJS8_SA_S9_EEENS6_IJNS7_ILi1EEESI_SI_EEESC_SE_Li256ELb1ELb1ELb0ELb0EEENS1_19SingleTileSchedulerILb1ELb0ELb1ELi128EEEEEEEEEvNT_6ParamsE,"",@"SHT_CUDA_INFO"
	.sectionflags	@""
	.align	4


	//----- nvinfo : EIATTR_CUDA_API_VERSION
	.align		4
        /*0000*/ 	.byte	0x04, 0x37
        /*0002*/ 	.short	(.L_216 - .L_215)
.L_215:
        /*0004*/ 	.word	0x00000082


	//----- nvinfo : EIATTR_KPARAM_INFO
	.align		4
.L_216:
        /*0008*/ 	.byte	0x04, 0x17
        /*000a*/ 	.short	(.L_218 - .L_217)
.L_217:
        /*000c*/ 	.word	0x00000000
        /*0010*/ 	.short	0x0000
        /*0012*/ 	.short	0x0000
        /*0014*/ 	.byte	0x00, 0xf0, 0x61, 0x10


	//----- nvinfo : EIATTR_SPARSE_MMA_MASK
	.align		4
.L_218:
        /*0018*/ 	.byte	0x03, 0x50
        /*001a*/ 	.short	0x0000


	//----- nvinfo : EIATTR_MAXREG_COUNT
	.align		4
        /*001c*/ 	.byte	0x03, 0x1b
        /*001e*/ 	.short	0x00ff


	//----- nvinfo : EIATTR_MERCURY_ISA_VERSION
	.align		4
        /*0020*/ 	.byte	0x03, 0x5f
        /*0022*/ 	.short	0x0101


	//----- nvinfo : EIATTR_EXIT_INSTR_OFFSETS
	.align		4
        /*0024*/ 	.byte	0x04, 0x1c
        /*0026*/ 	.short	(.L_220 - .L_219)


	//   ....[0]....
.L_219:
        /*0028*/ 	.word	0x00000010


	//----- nvinfo : EIATTR_MAX_THREADS
	.align		4
.L_220:
        /*002c*/ 	.byte	0x04, 0x05
        /*002e*/ 	.short	(.L_222 - .L_221)
.L_221:
        /*0030*/ 	.word	0x00000100
        /*0034*/ 	.word	0x00000001
        /*0038*/ 	.word	0x00000001


	//----- nvinfo : EIATTR_CBANK_PARAM_SIZE
	.align		4
.L_222:
        /*003c*/ 	.byte	0x03, 0x19
        /*003e*/ 	.short	0x0418


	//----- nvinfo : EIATTR_PARAM_CBANK
	.align		4
        /*0040*/ 	.byte	0x04, 0x0a
        /*0042*/ 	.short	(.L_224 - .L_223)
	.align		4
.L_223:
        /*0044*/ 	.word	index@(.nv.constant0._ZN7cutlass13device_kernelIN5flash19enable_sm80_to_sm89INS1_16FlashAttnFwdSm80INS1_25CollectiveMainloopFwdSm80ILi8ELi1ELb0EN4cute5tupleIJNS5_1CILi128EEENS7_ILi32EEENS7_ILi256EEEEEELi256ENS_6half_tEfNS_4arch4Sm80ELb1ELb0ELb0ELb1ELb1ELb1ELb1ELb0EEENS1_21CollectiveEpilogueFwdINS6_IJS8_SA_S9_EEENS6_IJNS7_ILi1EEESI_SI_EEESC_SE_Li256ELb1ELb1ELb0ELb0EEENS1_19SingleTileSchedulerILb1ELb0ELb1ELi128EEEEEEEEEvNT_6ParamsE)
        /*0048*/ 	.short	0x0210
        /*004a*/ 	.short	0x0418


	//----- nvinfo : EIATTR_SW_WAR
	.align		4
.L_224:
        /*004c*/ 	.byte	0x04, 0x36
        /*004e*/ 	.short	(.L_226 - .L_225)
.L_225:
        /*0050*/ 	.word	0x00000008
.L_226:


//--------------------- .nv.info._ZN7cutlass13device_kernelIN5flash19enable_sm80_to_sm89INS1_16FlashAttnFwdSm80INS1_25CollectiveMainloopFwdSm80ILi8ELi1ELb0EN4cute5tupleIJNS5_1CILi128EEENS7_ILi96EEENS7_ILi256EEEEEELi256ENS_6half_tEfNS_4arch4Sm80ELb0ELb0ELb0ELb0ELb1ELb0ELb1ELb0EEENS1_21CollectiveEpilogueFwdINS6_IJS8_SA_S9_EEENS6_IJNS7_ILi1EEESI_SI_EEESC_SE_Li256ELb0ELb1ELb0ELb0EEENS1_19SingleTileSchedulerILb0ELb0ELb1ELi128EEEEEEEEEvNT_6ParamsE --------------------------
	.section	.nv.info._ZN7cutlass13device_kernelIN5flash19enable_sm80_to_sm89INS1_16FlashAttnFwdSm80INS1_25CollectiveMainloopFwdSm80ILi8ELi1ELb0EN4cute5tupleIJNS5_1CILi128EEENS7_ILi96EEENS7_ILi256EEEEEELi256ENS_6half_tEfNS_4arch4Sm80ELb0ELb0ELb0ELb0ELb1ELb0ELb1ELb0EEENS1_21CollectiveEpilogueFwdINS6_IJS8_SA_S9_EEENS6_IJNS7_ILi1EEESI_SI_EEESC_SE_Li256ELb0ELb1ELb0ELb0EEENS1_19SingleTileSchedulerILb0ELb0ELb1ELi128EEEEEEEEEvNT_6ParamsE,"",@"SHT_CUDA_INFO"
	.sectionflags	@""
	.align	4


	//----- nvinfo : EIATTR_CUDA_API_VERSION
	.align		4
        /*0000*/ 	.byte	0x04, 0x37
        /*0002*/ 	.short	(.L_228 - .L_227)
.L_227:
        /*0004*/ 	.word	0x00000082


	//----- nvinfo : EIATTR_KPARAM_INFO
	.align		4
.L_228:
        /*0008*/ 	.byte	0x04, 0x17
        /*000a*/ 	.short	(.L_230 - .L_229)
.L_229:
        /*000c*/ 	.word	0x00000000
        /*0010*/ 	.short	0x0000
        /*0012*/ 	.short	0x0000
        /*0014*/ 	.byte	0x00, 0xf0, 0x61, 0x10


	//----- nvinfo : EIATTR_SPARSE_MMA_MASK
	.align		4
.L_230:
        /*0018*/ 	.byte	0x03, 0x50
        /*001a*/ 	.short	0x0000


	//----- nvinfo : EIATTR_MAXREG_COUNT
	.align		4
        /*001c*/ 	.byte	0x03, 0x1b
        /*001e*/ 	.short	0x00ff


	//----- nvinfo : EIATTR_MERCURY_ISA_VERSION
	.align		4
        /*0020*/ 	.byte	0x03, 0x5f
        /*0022*/ 	.short	0x0101


	//----- nvinfo : EIATTR_EXIT_INSTR_OFFSETS
	.align		4
        /*0024*/ 	.byte	0x04, 0x1c
        /*0026*/ 	.short	(.L_232 - .L_231)


	//   ....[0]....
.L_231:
        /*0028*/ 	.word	0x00000010


	//----- nvinfo : EIATTR_MAX_THREADS
	.align		4
.L_232:
        /*002c*/ 	.byte	0x04, 0x05
        /*002e*/ 	.short	(.L_234 - .L_233)
.L_233:
        /*0030*/ 	.word	0x00000100
        /*0034*/ 	.word	0x00000001
        /*0038*/ 	.word	0x00000001


	//----- nvinfo : EIATTR_CBANK_PARAM_SIZE
	.align		4
.L_234:
        /*003c*/ 	.byte	0x03, 0x19
        /*003e*/ 	.short	0x0418


	//----- nvinfo : EIATTR_PARAM_CBANK
	.align		4
        /*0040*/ 	.byte	0x04, 0x0a
        /*0042*/ 	.short	(.L_236 - .L_235)
	.align		4
.L_235:
        /*0044*/ 	.word	index@(.nv.constant0._ZN7cutlass13device_kernelIN5flash19enable_sm80_to_sm89INS1_16FlashAttnFwdSm80INS1_25CollectiveMainloopFwdSm80ILi8ELi1ELb0EN4cute5tupleIJNS5_1CILi128EEENS7_ILi96EEENS7_ILi256EEEEEELi256ENS_6half_tEfNS_4arch4Sm80ELb0ELb0ELb0ELb0ELb1ELb0ELb1ELb0EEENS1_21CollectiveEpilogueFwdINS6_IJS8_SA_S9_EEENS6_IJNS7_ILi1EEESI_SI_EEESC_SE_Li256ELb0ELb1ELb0ELb0EEENS1_19SingleTileSchedulerILb0ELb0ELb1ELi128EEEEEEEEEvNT_6ParamsE)
        /*0048*/ 	.short	0x0210
        /*004a*/ 	.short	0x0418


	//----- nvinfo : EIATTR_SW_WAR
	.align		4
.L_236:
        /*004c*/ 	.byte	0x04, 0x36
        /*004e*/ 	.short	(.L_238 - .L_237)
.L_237:
        /*0050*/ 	.word	0x00000008
.L_238:


//--------------------- .nv.info._ZN7cutlass13device_kernelIN5flash19enable_sm80_to_sm89INS1_16FlashAttnFwdSm80INS1_25CollectiveMainloopFwdSm80ILi8ELi1ELb0EN4cute5tupleIJNS5_1CILi128EEENS7_ILi96EEENS7_ILi256EEEEEELi256ENS_6half_tEfNS_4arch4Sm80ELb0ELb0ELb0ELb1ELb1ELb0ELb1ELb0EEENS1_21CollectiveEpilogueFwdINS6_IJS8_SA_S9_EEENS6_IJNS7_ILi1EEESI_SI_EEESC_SE_Li256ELb1ELb1ELb0ELb0EEENS1_19SingleTileSchedulerILb1ELb0ELb1ELi128EEEEEEEEEvNT_6ParamsE --------------------------
	.section	.nv.info._ZN7cutlass13device_kernelIN5flash19enable_sm80_to_sm89INS1_16FlashAttnFwdSm80INS1_25CollectiveMainloopFwdSm80ILi8ELi1ELb0EN4cute5tupleIJNS5_1CILi128EEENS7_ILi96EEENS7_ILi256EEEEEELi256ENS_6half_tEfNS_4arch4Sm80ELb0ELb0ELb0ELb1ELb1ELb0ELb1ELb0EEENS1_21CollectiveEpilogueFwdINS6_IJS8_SA_S9_EEENS6_IJNS7_ILi1EEESI_SI_EEESC_SE_Li256ELb1ELb1ELb0ELb0EEENS1_19SingleTileSchedulerILb1ELb0ELb1ELi128EEEEEEEEEvNT_6ParamsE,"",@"SHT_CUDA_INFO"
	.sectionflags	@""
	.align	4


	//----- nvinfo : EIATTR_CUDA_API_VERSION
	.align		4
        /*0000*/ 	.byte	0x04, 0x37
        /*0002*/ 	.short	(.L_240 - .L_239)
.L_239:
        /*0004*/ 	.word	0x00000082


	//----- nvinfo : EIATTR_KPARAM_INFO
	.align		4
.L_240:
        /*0008*/ 	.byte	0x04, 0x17
        /*000a*/ 	.short	(.L_242 - .L_241)
.L_241:
        /*000c*/ 	.word	0x00000000
        /*0010*/ 	.short	0x0000
        /*0012*/ 	.short	0x0000
        /*0014*/ 	.byte	0x00, 0xf0, 0x61, 0x10


	//----- nvinfo : EIATTR_SPARSE_MMA_MASK
	.align		4
.L_242:
        /*0018*/ 	.byte	0x03, 0x50
        /*001a*/ 	.short	0x0000


	//----- nvinfo : EIATTR_MAXREG_COUNT
	.align		4
        /*001c*/ 	.byte	0x03, 0x1b
        /*001e*/ 	.short	0x00ff


	//----- nvinfo : EIATTR_MERCURY_ISA_VERSION
	.align		4
        /*0020*/ 	.byte	0x03, 0x5f
        /*0022*/ 	.short	0x0101


	//----- nvinfo : EIATTR_EXIT_INSTR_OFFSETS
	.align		4
        /*0024*/ 	.byte	0x04, 0x1c
        /*0026*/ 	.short	(.L_244 - .L_243)


	//   ....[0]....
.L_243:
        /*0028*/ 	.word	0x00000010


	//----- nvinfo : EIATTR_MAX_THREADS
	.align		4
.L_244:
        /*002c*/ 	.byte	0x04, 0x05
        /*002e*/ 	.short	(.L_246 - .L_245)
.L_245:
        /*0030*/ 	.word	0x00000100
        /*0034*/ 	.word	0x00000001
        /*0038*/ 	.word	0x00000001


	//----- nvinfo : EIATTR_CBANK_PARAM_SIZE
	.align		4
.L_246:
        /*003c*/ 	.byte	0x03, 0x19
        /*003e*/ 	.short	0x0418


	//----- nvinfo : EIATTR_PARAM_CBANK
	.align		4
        /*0040*/ 	.byte	0x04, 0x0a
        /*0042*/ 	.short	(.L_248 - .L_247)
	.align		4
.L_247:
        /*0044*/ 	.word	index@(.nv.constant0._ZN7cutlass13device_kernelIN5flash19enable_sm80_to_sm89INS1_16FlashAttnFwdSm80INS1_25CollectiveMainloopFwdSm80ILi8ELi1ELb0EN4cute5tupleIJNS5_1CILi128EEENS7_ILi96EEENS7_ILi256EEEEEELi256ENS_6half_tEfNS_4arch4Sm80ELb0ELb0ELb0ELb1ELb1ELb0ELb1ELb0EEENS1_21CollectiveEpilogueFwdINS6_IJS8_SA_S9_EEENS6_IJNS7_ILi1EEESI_SI_EEESC_SE_Li256ELb1ELb1ELb0ELb0EEENS1_19SingleTileSchedulerILb1ELb0ELb1ELi128EEEEEEEEEvNT_6ParamsE)
        /*0048*/ 	.short	0x0210
        /*004a*/ 	.short	0x0418


	//----- nvinfo : EIATTR_SW_WAR
	.align		4
.L_248:
        /*004c*/ 	.byte	0x04, 0x36
        /*004e*/ 	.short	(.L_250 - .L_249)
.L_249:
        /*0050*/ 	.word	0x00000008
.L_250:


//--------------------- .nv.info._ZN7cutlass13device_kernelIN5flash19enable_sm80_to_sm89INS1_16FlashAttnFwdSm80INS1_25CollectiveMainloopFwdSm80ILi8ELi1ELb0EN4cute5tupleIJNS5_1CILi128EEENS7_ILi48EEENS7_ILi256EEEEEELi256ENS_6half_tEfNS_4arch4Sm80ELb0ELb0ELb0ELb1ELb1ELb1ELb1ELb0EEENS1_21CollectiveEpilogueFwdINS6_IJS8_SA_S9_EEENS6_IJNS7_ILi1EEESI_SI_EEESC_SE_Li256ELb1ELb1ELb0ELb0EEENS1_19SingleTileSchedulerILb1ELb0ELb1ELi128EEEEEEEEEvNT_6ParamsE --------------------------
	.section	.nv.info._ZN7cutlass13device_kernelIN5flash19enable_sm80_to_sm89INS1_16FlashAttnFwdSm80INS1_25CollectiveMainloopFwdSm80ILi8ELi1ELb0EN4cute5tupleIJNS5_1CILi128EEENS7_ILi48EEENS7_ILi256EEEEEELi256ENS_6half_tEfNS_4arch4Sm80ELb0ELb0ELb0ELb1ELb1ELb1ELb1ELb0EEENS1_21CollectiveEpilogueFwdINS6_IJS8_SA_S9_EEENS6_IJNS7_ILi1EEESI_SI_EEESC_SE_Li256ELb1ELb1ELb0ELb0EEENS1_19SingleTileSchedulerILb1ELb0ELb1ELi128EEEEEEEEEvNT_6ParamsE,"",@"SHT_CUDA_INFO"
	.sectionflags	@""
	.align	4


	//----- nvinfo : EIATTR_CUDA_API_VERSION
	.align		4
        /*0000*/ 	.byte	0x04, 0x37
        /*0002*/ 	.short	(.L_252 - .L_251)
.L_251:
        /*0004*/ 	.word	0x00000082


	//----- nvinfo : EIATTR_KPARAM_INFO
	.align		4
.L_252:
        /*0008*/ 	.byte	0x04, 0x17
        /*000a*/ 	.short	(.L_254 - .L_253)
.L_253:
        /*000c*/ 	.word	0x00000000
        /*0010*/ 	.short	0x0000
        /*0012*/ 	.short	0x0000
        /*0014*/ 	.byte	0x00, 0xf0, 0x61, 0x10


	//----- nvinfo : EIATTR_SPARSE_MMA_MASK
	.align		4
.L_254:
        /*0018*/ 	.byte	0x03, 0x50
        /*001a*/ 	.short	0x0000


	//----- nvinfo : EIATTR_MAXREG_COUNT
	.align		4
        /*001c*/ 	.byte	0x03, 0x1b
        /*001e*/ 	.short	0x00ff


	//----- nvinfo : EIATTR_MERCURY_ISA_VERSION
	.align		4
        /*0020*/ 	.byte	0x03, 0x5f
        /*0022*/ 	.short	0x0101


	//----- nvinfo : EIATTR_EXIT_INSTR_OFFSETS
	.align		4
        /*0024*/ 	.byte	0x04, 0x1c
        /*0026*/ 	.short	(.L_256 - .L_255)


	//   ....[0]....
.L_255:
        /*0028*/ 	.word	0x00000010


	//----- nvinfo : EIATTR_MAX_THREADS
	.align		4
.L_256:
        /*002c*/ 	.byte	0x04, 0x05
        /*002e*/ 	.short	(.L_258 - .L_257)
.L_257:
        /*0030*/ 	.word	0x00000100
        /*0034*/ 	.word	0x00000001
        /*0038*/ 	.word	0x00000001


	//----- nvinfo : EIATTR_CBANK_PARAM_SIZE
	.align		4
.L_258:
        /*003c*/ 	.byte	0x03, 0x19
        /*003e*/ 	.short	0x0418


	//----- nvinfo : EIATTR_PARAM_CBANK
	.align		4
        /*0040*/ 	.byte	0x04, 0x0a
        /*0042*/ 	.short	(.L_260 - .L_259)
	.align		4
.L_259:
        /*0044*/ 	.word	index@(.nv.constant0._ZN7cutlass13device_kernelIN5flash19enable_sm80_to_sm89INS1_16FlashAttnFwdSm80INS1_25CollectiveMainloopFwdSm80ILi8ELi1ELb0EN4cute5tupleIJNS5_1CILi128EEENS7_ILi48EEENS7_ILi256EEEEEELi256ENS_6half_tEfNS_4arch4Sm80ELb0ELb0ELb0ELb1ELb1ELb1ELb1ELb0EEENS1_21CollectiveEpilogueFwdINS6_IJS8_SA_S9_EEENS6_IJNS7_ILi1EEESI_SI_EEESC_SE_Li256ELb1ELb1ELb0ELb0EEENS1_19SingleTileSchedulerILb1ELb0ELb1ELi128EEEEEEEEEvNT_6ParamsE)
        /*0048*/ 	.short	0x0210
        /*004a*/ 	.short	0x0418


	//----- nvinfo : EIATTR_SW_WAR
	.align		4
.L_260:
        /*004c*/ 	.byte	0x04, 0x36
        /*004e*/ 	.short	(.L_262 - .L_261)
.L_261:
        /*0050*/ 	.word	0x00000008
.L_262:


//--------------------- .nv.info._ZN7cutlass13device_kernelIN5flash19enable_sm80_to_sm89INS1_16FlashAttnFwdSm80INS1_25CollectiveMainloopFwdSm80ILi8ELi1ELb0EN4cute5tupleIJNS5_1CILi128EEENS7_ILi64EEENS7_ILi256EEEEEELi256ENS_6half_tEfNS_4arch4Sm80ELb0ELb1ELb0ELb0ELb1ELb0ELb1ELb0EEENS1_21CollectiveEpilogueFwdINS6_IJS8_SA_S9_EEENS6_IJNS7_ILi1EEESI_SI_EEESC_SE_Li256ELb0ELb1ELb0ELb0EEENS1_19SingleTileSchedulerILb0ELb0ELb1ELi128EEEEEEEEEvNT_6ParamsE --------------------------
	.section	.nv.info._ZN7cutlass13device_kernelIN5flash19enable_sm80_to_sm89INS1_16FlashAttnFwdSm80INS1_25CollectiveMainloopFwdSm80ILi8ELi1ELb0EN4cute5tupleIJNS5_1CILi128EEENS7_ILi64EEENS7_ILi256EEEEEELi256ENS_6half_tEfNS_4arch4Sm80ELb0ELb1ELb0ELb0ELb1ELb0ELb1ELb0EEENS1_21CollectiveEpilogueFwdINS6_IJS8_SA_S9_EEENS6_IJNS7_ILi1EEESI_SI_EEESC_SE_Li256ELb0ELb1ELb0ELb0EEENS1_19SingleTileSchedulerILb0ELb0ELb1ELi128EEEEEEEEEvNT_6ParamsE,"",@"SHT_CUDA_INFO"
	.sectionflags	@""
	.align	4


	//----- nvinfo : EIATTR_CUDA_API_VERSION
	.align		4
        /*0000*/ 	.byte	0x04, 0x37
        /*0002*/ 	.short	(.L_264 - .L_263)
.L_263:
        /*0004*/ 	.word	0x00000082


	//----- nvinfo : EIATTR_KPARAM_INFO
	.align		4
.L_264:
        /*0008*/ 	.byte	0x04, 0x17
        /*000a*/ 	.short	(.L_266 - .L_265)
.L_265:
        /*000c*/ 	.word	0x00000000
        /*0010*/ 	.short	0x0000
        /*0012*/ 	.short	0x0000
        /*0014*/ 	.byte	0x00, 0xf0, 0x61, 0x10


	//----- nvinfo : EIATTR_SPARSE_MMA_MASK
	.align		4
.L_266:
        /*0018*/ 	.byte	0x03, 0x50
        /*001a*/ 	.short	0x0000


	//----- nvinfo : EIATTR_MAXREG_COUNT
	.align		4
        /*001c*/ 	.byte	0x03, 0x1b
        /*001e*/ 	.short	0x00ff


	//----- nvinfo : EIATTR_MERCURY_ISA_VERSION
	.align		4
        /*0020*/ 	.byte	0x03, 0x5f
        /*0022*/ 	.short	0x0101


	//----- nvinfo : EIATTR_EXIT_INSTR_OFFSETS
	.align		4
        /*0024*/ 	.byte	0x04, 0x1c
        /*0026*/ 	.short	(.L_268 - .L_267)


	//   ....[0]....
.L_267:
        /*0028*/ 	.word	0x00000010


	//----- nvinfo : EIATTR_MAX_THREADS
	.align		4
.L_268:
        /*002c*/ 	.byte	0x04, 0x05
        /*002e*/ 	.short	(.L_270 - .L_269)
.L_269:
        /*0030*/ 	.word	0x00000100
        /*0034*/ 	.word	0x00000001
        /*0038*/ 	.word	0x00000001


	//----- nvinfo : EIATTR_CBANK_PARAM_SIZE
	.align		4
.L_270:
        /*003c*/ 	.byte	0x03, 0x19
        /*003e*/ 	.short	0x0418


	//----- nvinfo : EIATTR_PARAM_CBANK
	.align		4
        /*0040*/ 	.byte	0x04, 0x0a
        /*0042*/ 	.short	(.L_272 - .L_271)
	.align		4
.L_271:
        /*0044*/ 	.word	index@(.nv.constant0._ZN7cutlass13device_kernelIN5flash19enable_sm80_to_sm89INS1_16FlashAttnFwdSm80INS1_25CollectiveMainloopFwdSm80ILi8ELi1ELb0EN4cute5tupleIJNS5_1CILi128EEENS7_ILi64EEENS7_ILi256EEEEEELi256ENS_6half_tEfNS_4arch4Sm80ELb0ELb1ELb0ELb0ELb1ELb0ELb1ELb0EEENS1_21CollectiveEpilogueFwdINS6_IJS8_SA_S9_EEENS6_IJNS7_ILi1EEESI_SI_EEESC_SE_Li256ELb0ELb1ELb0ELb0EEENS1_19SingleTileSchedulerILb0ELb0ELb1ELi128EEEEEEEEEvNT_6ParamsE)
        /*0048*/ 	.short	0x0210
        /*004a*/ 	.short	0x0418


	//----- nvinfo : EIATTR_SW_WAR
	.align		4
.L_272:
        /*004c*/ 	.byte	0x04, 0x36
        /*004e*/ 	.short	(.L_274 - .L_273)
.L_273:
        /*0050*/ 	.word	0x00000008
.L_274:


//--------------------- .nv.info._ZN7cutlass13device_kernelIN5flash19enable_sm80_to_sm89INS1_16FlashAttnFwdSm80INS1_25CollectiveMainloopFwdSm80ILi8ELi1ELb0EN4cute5tupleIJNS5_1CILi128EEENS7_ILi64EEENS7_ILi256EEEEEELi256ENS_6half_tEfNS_4arch4Sm80ELb0ELb1ELb0ELb1ELb1ELb0ELb1ELb0EEENS1_21CollectiveEpilogueFwdINS6_IJS8_SA_S9_EEENS6_IJNS7_ILi1EEESI_SI_EEESC_SE_Li256ELb1ELb1ELb0ELb0EEENS1_19SingleTileSchedulerILb1ELb0ELb1ELi128EEEEEEEEEvNT_6ParamsE --------------------------
	.section	.nv.info._ZN7cutlass13device_kernelIN5flash19enable_sm80_to_sm89INS1_16FlashAttnFwdSm80INS1_25CollectiveMainloopFwdSm80ILi8ELi1ELb0EN4cute5tupleIJNS5_1CILi128EEENS7_ILi64EEENS7_ILi256EEEEEELi256ENS_6half_tEfNS_4arch4Sm80ELb0ELb1ELb0ELb1ELb1ELb0ELb1ELb0EEENS1_21CollectiveEpilogueFwdINS6_IJS8_SA_S9_EEENS6_IJNS7_ILi1EEESI_SI_EEESC_SE_Li256ELb1ELb1ELb0ELb0EEENS1_19SingleTileSchedulerILb1ELb0ELb1ELi128EEEEEEEEEvNT_6ParamsE,"",@"SHT_CUDA_INFO"
	.sectionflags	@""
	.align	4


	//----- nvinfo : EIATTR_CUDA_API_VERSION
	.align		4
        /*0000*/ 	.byte	0x04, 0x37
        /*0002*/ 	.short	(.L_276 - .L_275)
.L_275:
        /*0004*/ 	.word	0x00000082


	//----- nvinfo : EIATTR_KPARAM_INFO
	.align		4
.L_276:
        /*0008*/ 	.byte	0x04, 0x17
        /*000a*/ 	.short	(.L_278 - .L_277)
.L_277:
        /*000c*/ 	.word	0x00000000
        /*0010*/ 	.short	0x0000
        /*0012*/ 	.short	0x0000
        /*0014*/ 	.byte	0x00, 0xf0, 0x61, 0x10


	//----- nvinfo : EIATTR_SPARSE_MMA_MASK
	.align		4
.L_278:
        /*0018*/ 	.byte	0x03, 0x50
        /*001a*/ 	.short	0x0000


	//----- nvinfo : EIATTR_MAXREG_COUNT
	.align		4
        /*001c*/ 	.byte	0x03, 0x1b
        /*001e*/ 	.short	0x00ff


	//----- nvinfo : EIATTR_MERCURY_ISA_VERSION
	.align		4
        /*0020*/ 	.byte	0x03, 0x5f
        /*0022*/ 	.short	0x0101


	//----- nvinfo : EIATTR_EXIT_INSTR_OFFSETS
	.align		4
        /*0024*/ 	.byte	0x04, 0x1c
        /*0026*/ 	.short	(.L_280 - .L_279)


	//   ....[0]....
.L_279:
        /*0028*/ 	.word	0x00000010


	//----- nvinfo : EIATTR_MAX_THREADS
	.align		4
.L_280:
        /*002c*/ 	.byte	0x04, 0x05
        /*002e*/ 	.short	(.L_282 - .L_281)
.L_281:
        /*0030*/ 	.word	0x00000100
        /*0034*/ 	.word	0x00000001
        /*0038*/ 	.word	0x00000001


	//----- nvinfo : EIATTR_CBANK_PARAM_SIZE
	.align		4
.L_282:
        /*003c*/ 	.byte	0x03, 0x19
        /*003e*/ 	.short	0x0418


	//----- nvinfo : EIATTR_PARAM_CBANK
	.align		4
        /*0040*/ 	.byte	0x04, 0x0a
        /*0042*/ 	.short	(.L_284 - .L_283)
	.align		4
.L_283:
        /*0044*/ 	.word	index@(.nv.constant0._ZN7cutlass13device_kernelIN5flash19enable_sm80_to_sm89INS1_16FlashAttnFwdSm80INS1_25CollectiveMainloopFwdSm80ILi8ELi1ELb0EN4cute5tupleIJNS5_1CILi128EEENS7_ILi64EEENS7_ILi256EEEEEELi256ENS_6half_tEfNS_4arch4Sm80ELb0ELb1ELb0ELb1ELb1ELb0ELb1ELb0EEENS1_21CollectiveEpilogueFwdINS6_IJS8_SA_S9_EEENS6_IJNS7_ILi1EEESI_SI_EEESC_SE_Li256ELb1ELb1ELb0ELb0EEENS1_19SingleTileSchedulerILb1ELb0ELb1ELi128EEEEEEEEEvNT_6ParamsE)
        /*0048*/ 	.short	0x0210
        /*004a*/ 	.short	0x0418


	//----- nvinfo : EIATTR_SW_WAR
	.align		4
.L_284:
        /*004c*/ 	.byte	0x04, 0x36
        /*004e*/ 	.short	(.L_286 - .L_285)
.L_285:
        /*0050*/ 	.word	0x00000008
.L_286:


//--------------------- .nv.info._ZN7cutlass13device_kernelIN5flash19enable_sm80_to_sm89INS1_16FlashAttnFwdSm80INS1_25CollectiveMainloopFwdSm80ILi8ELi1ELb0EN4cute5tupleIJNS5_1CILi128EEENS7_ILi48EEENS7_ILi256EEEEEELi256ENS_6half_tEfNS_4arch4Sm80ELb0ELb1ELb0ELb1ELb1ELb1ELb1ELb0EEENS1_21CollectiveEpilogueFwdINS6_IJS8_SA_S9_EEENS6_IJNS7_ILi1EEESI_SI_EEESC_SE_Li256ELb1ELb1ELb0ELb0EEENS1_19SingleTileSchedulerILb1ELb0ELb1ELi128EEEEEEEEEvNT_6ParamsE --------------------------
	.section	.nv.info._ZN7cutlass13device_kernelIN5flash19enable_sm80_to_sm89INS1_16FlashAttnFwdSm80INS1_25CollectiveMainloopFwdSm80ILi8ELi1ELb0EN4cute5tupleIJNS5_1CILi128EEENS7_ILi48EEENS7_ILi256EEEEEELi256ENS_6half_tEfNS_4arch4Sm80ELb0ELb1ELb0ELb1ELb1ELb1ELb1ELb0EEENS1_21CollectiveEpilogueFwdINS6_IJS8_SA_S9_EEENS6_IJNS7_ILi1EEESI_SI_EEESC_SE_Li256ELb1ELb1ELb0ELb0EEENS1_19SingleTileSchedulerILb1ELb0ELb1ELi128EEEEEEEEEvNT_6ParamsE,"",@"SHT_CUDA_INFO"
	.sectionflags	@""
	.align	4


	//----- nvinfo : EIATTR_CUDA_API_VERSION
	.align		4
        /*0000*/ 	.byte	0x04, 0x37
        /*0002*/ 	.short	(.L_288 - .L_287)
.L_287:
        /*0004*/ 	.word	0x00000082


	//----- nvinfo : EIATTR_KPARAM_INFO
	.align		4
.L_288:
        /*0008*/ 	.byte	0x04, 0x17
        /*000a*/ 	.short	(.L_290 - .L_289)
.L_289:
        /*000c*/ 	.word	0x00000000
        /*0010*/ 	.short	0x0000
        /*0012*/ 	.short	0x0000
        /*0014*/ 	.byte	0x00, 0xf0, 0x61, 0x10


	//----- nvinfo : EIATTR_SPARSE_MMA_MASK
	.align		4
.L_290:
        /*0018*/ 	.byte	0x03, 0x50
        /*001a*/ 	.short	0x0000


	//----- nvinfo : EIATTR_MAXREG_COUNT
	.align		4
        /*001c*/ 	.byte	0x03, 0x1b
        /*001e*/ 	.short	0x00ff


	//----- nvinfo : EIATTR_MERCURY_ISA_VERSION
	.align		4
        /*0020*/ 	.byte	0x03, 0x5f
        /*0022*/ 	.short	0x0101


	//----- nvinfo : EIATTR_EXIT_INSTR_OFFSETS
	.align		4
        /*0024*/ 	.byte	0x04, 0x1c
        /*0026*/ 	.short	(.L_292 - .L_291)


	//   ....[0]....
.L_291:
        /*0028*/ 	.word	0x00000010


	//----- nvinfo : EIATTR_MAX_THREADS
	.align		4
.L_292:
        /*002c*/ 	.byte	0x04, 0x05
        /*002e*/ 	.short	(.L_294 - .L_293)
.L_293:
        /*0030*/ 	.word	0x00000100
        /*0034*/ 	.word	0x00000001
        /*0038*/ 	.word	0x00000001


	//----- nvinfo : EIATTR_CBANK_PARAM_SIZE
	.align		4
.L_294:
        /*003c*/ 	.byte	0x03, 0x19
        /*003e*/ 	.short	0x0418


	//----- nvinfo : EIATTR_PARAM_CBANK
	.align		4
        /*0040*/ 	.byte	0x04, 0x0a
        /*0042*/ 	.short	(.L_296 - .L_295)
	.align		4
.L_295:
        /*0044*/ 	.word	index@(.nv.constant0._ZN7cutlass13device_kernelIN5flash19enable_sm80_to_sm89INS1_16FlashAttnFwdSm80INS1_25CollectiveMainloopFwdSm80ILi8ELi1ELb0EN4cute5tupleIJNS5_1CILi128EEENS7_ILi48EEENS7_ILi256EEEEEELi256ENS_6half_tEfNS_4arch4Sm80ELb0ELb1ELb0ELb1ELb1ELb1ELb1ELb0EEENS1_21CollectiveEpilogueFwdINS6_IJS8_SA_S9_EEENS6_IJNS7_ILi1EEESI_SI_EEESC_SE_Li256ELb1ELb1ELb0ELb0EEENS1_19SingleTileSchedulerILb1ELb0ELb1ELi128EEEEEEEEEvNT_6ParamsE)
        /*0048*/ 	.short	0x0210
        /*004a*/ 	.short	0x0418


	//----- nvinfo : EIATTR_SW_WAR
	.align		4
.L_296:
        /*004c*/ 	.byte	0x04, 0x36
        /*004e*/ 	.short	(.L_298 - .L_297)
.L_297:
        /*0050*/ 	.word	0x00000008
.L_298:


//--------------------- .nv.info._ZN7cutlass13device_kernelIN5flash19enable_sm80_to_sm89INS1_16FlashAttnFwdSm80INS1_25CollectiveMainloopFwdSm80ILi8ELi1ELb0EN4cute5tupleIJNS5_1CILi128EEENS7_ILi96EEENS7_ILi256EEEEEELi256ENS_6half_tEfNS_4arch4Sm80ELb1ELb0ELb0ELb0ELb1ELb0ELb1ELb0EEENS1_21CollectiveEpilogueFwdINS6_IJS8_SA_S9_EEENS6_IJNS7_ILi1EEESI_SI_EEESC_SE_Li256ELb0ELb1ELb0ELb0EEENS1_30DynamicPersistentTileSchedulerILi256ELi256ELb0ELb1ELb0EEEEEEEEEvNT_6ParamsE --------------------------
	.section	.nv.info._ZN7cutlass13device_kernelIN5flash19enable_sm80_to_sm89INS1_16FlashAttnFwdSm80INS1_25CollectiveMainloopFwdSm80ILi8ELi1ELb0EN4cute5tupleIJNS5_1CILi128EEENS7_ILi96EEENS7_ILi256EEEEEELi256ENS_6half_tEfNS_4arch4Sm80ELb1ELb0ELb0ELb0ELb1ELb0ELb1ELb0EEENS1_21CollectiveEpilogueFwdINS6_IJS8_SA_S9_EEENS6_IJNS7_ILi1EEESI_SI_EEESC_SE_Li256ELb0ELb1ELb0ELb0EEENS1_30DynamicPersistentTileSchedulerILi256ELi256ELb0ELb1ELb0EEEEEEEEEvNT_6ParamsE,"",@"SHT_CUDA_INFO"
	.sectionflags	@""
	.align	4


	//----- nvinfo : EIATTR_CUDA_API_VERSION
	.align		4
        /*0000*/ 	.byte	0x04, 0x37
        /*0002*/ 	.short	(.L_300 - .L_299)
.L_299:
        /*0004*/ 	.word	0x00000082


	//----- nvinfo : EIATTR_KPARAM_INFO
	.align		4
.L_300:
        /*0008*/ 	.byte	0x04, 0x17
        /*000a*/ 	.short	(.L_302 - .L_301)
.L_301:
        /*000c*/ 	.word	0x00000000
        /*0010*/ 	.short	0x0000
        /*0012*/ 	.short	0x0000
        /*0014*/ 	.byte	0x00, 0xf0, 0xa1, 0x10


	//----- nvinfo : EIATTR_SPARSE_MMA_MASK
	.align		4
.L_302:
        /*0018*/ 	.byte	0x03, 0x50
        /*001a*/ 	.short	0x0000


	//----- nvinfo : EIATTR_MAXREG_COUNT
	.align		4
        /*001c*/ 	.byte	0x03, 0x1b
        /*001e*/ 	.short	0x00ff


	//----- nvinfo : EIATTR_MERCURY_ISA_VERSION
	.align		4
        /*0020*/ 	.byte	0x03, 0x5f
        /*0022*/ 	.short	0x0101


	//----- nvinfo : EIATTR_EXIT_INSTR_OFFSETS
	.align		4
        /*0024*/ 	.byte	0x04, 0x1c
        /*0026*/ 	.short	(.L_304 - .L_303)


	//   ....[0]....
.L_303:
        /*0028*/ 	.word	0x00000010


	//----- nvinfo : EIATTR_MAX_THREADS
	.align		4
.L_304:
        /*002c*/ 	.byte	0x04, 0x05
        /*002e*/ 	.short	(.L_306 - .L_305)
.L_305:
        /*0030*/ 	.word	0x00000100
        /*0034*/ 	.word	0x00000001
        /*0038*/ 	.word	0x00000001


	//----- nvinfo : EIATTR_CBANK_PARAM_SIZE
	.align		4
.L_306:
        /*003c*/ 	.byte	0x03, 0x19
        /*003e*/ 	.short	0x0428


	//----- nvinfo : EIATTR_PARAM_CBANK
	.align		4
        /*0040*/ 	.byte	0x04, 0x0a
        /*0042*/ 	.short	(.L_308 - .L_307)
	.align		4
.L_307:
        /*0044*/ 	.word	index@(.nv.constant0._ZN7cutlass13device_kernelIN5flash19enable_sm80_to_sm89INS1_16FlashAttnFwdSm80INS1_25CollectiveMainloopFwdSm80ILi8ELi1ELb0EN4cute5tupleIJNS5_1CILi128EEENS7_ILi96EEENS7_ILi256EEEEEELi256ENS_6half_tEfNS_4arch4Sm80ELb1ELb0ELb0ELb0ELb1ELb0ELb1ELb0EEENS1_21CollectiveEpilogueFwdINS6_IJS8_SA_S9_EEENS6_IJNS7_ILi1EEESI_SI_EEESC_SE_Li256ELb0ELb1ELb0ELb0EEENS1_30DynamicPersistentTileSchedulerILi256ELi256ELb0ELb1ELb0EEEEEEEEEvNT_6ParamsE)
        /*0048*/ 	.short	0x0210
        /*004a*/ 	.short	0x0428


	//----- nvinfo : EIATTR_SW_WAR
	.align		4
.L_308:
        /*004c*/ 	.byte	0x04, 0x36
        /*004e*/ 	.short	(.L_310 - .L_309)
.L_309:
        /*0050*/ 	.word	0x00000008
.L_310:


//--------------------- .nv.info._ZN7cutlass13device_kernelIN5flash19enable_sm80_to_sm89INS1_16FlashAttnFwdSm80INS1_25CollectiveMainloopFwdSm80ILi8ELi1ELb0EN4cute5tupleIJNS5_1CILi128EEENS7_ILi96EEENS7_ILi256EEEEEELi256ENS_6half_tEfNS_4arch4Sm80ELb1ELb0ELb0ELb1ELb1ELb0ELb1ELb0EEENS1_21CollectiveEpilogueFwdINS6_IJS8_SA_S9_EEENS6_IJNS7_ILi1EEESI_SI_EEESC_SE_Li256ELb1ELb1ELb0ELb0EEENS1_19SingleTileSchedulerILb1ELb0ELb1ELi128EEEEEEEEEvNT_6ParamsE --------------------------
	.section	.nv.info._ZN7cutlass13device_kernelIN5flash19enable_sm80_to_sm89INS1_16FlashAttnFwdSm80INS1_25CollectiveMainloopFwdSm80ILi8ELi1ELb0EN4cute5tupleIJNS5_1CILi128EEENS7_ILi96EEENS7_ILi256EEEEEELi256ENS_6half_tEfNS_4arch4Sm80ELb1ELb0ELb0ELb1ELb1ELb0ELb1ELb0EEENS1_21CollectiveEpilogueFwdINS6_IJS8_SA_S9_EEENS6_IJNS7_ILi1EEESI_SI_EEESC_SE_Li256ELb1ELb1ELb0ELb0EEENS1_19SingleTileSchedulerILb1ELb0ELb1ELi128EEEEEEEEEvNT_6ParamsE,"",@"SHT_CUDA_INFO"
	.sectionflags	@""
	.align	4


	//----- nvinfo : EIATTR_CUDA_API_VERSION
	.align		4
        /*0000*/ 	.byte	0x04, 0x37
        /*0002*/ 	.short	(.L_312 - .L_311)
.L_311:
        /*0004*/ 	.word	0x00000082


	//----- nvinfo : EIATTR_KPARAM_INFO
	.align		4
.L_312:
        /*0008*/ 	.byte	0x04, 0x17
        /*000a*/ 	.short	(.L_314 - .L_313)
.L_313:
        /*000c*/ 	.word	0x00000000
        /*0010*/ 	.short	0x0000
        /*0012*/ 	.short	0x0000
        /*0014*/ 	.byte	0x00, 0xf0, 0x61, 0x10


	//----- nvinfo : EIATTR_SPARSE_MMA_MASK
	.align		4
.L_314:
        /*0018*/ 	.byte	0x03, 0x50
        /*001a*/ 	.short	0x0000


	//----- nvinfo : EIATTR_MAXREG_COUNT
	.align		4
        /*001c*/ 	.byte	0x03, 0x1b
        /*001e*/ 	.short	0x00ff


	//----- nvinfo : EIATTR_MERCURY_ISA_VERSION
	.align		4
        /*0020*/ 	.byte	0x03, 0x5f
        /*0022*/ 	.short	0x0101


	//----- nvinfo : EIATTR_EXIT_INSTR_OFFSETS
	.align		4
        /*0024*/ 	.byte	0x04, 0x1c
        /*0026*/ 	.short	(.L_316 - .L_315)


	//   ....[0]....
.L_315:
        /*0028*/ 	.word	0x00000010


	//----- nvinfo : EIATTR_MAX_THREADS
	.align		4
.L_316:
        /*002c*/ 	.byte	0x04, 0x05
        /*002e*/ 	.short	(.L_318 - .L_317)
.L_317:
        /*0030*/ 	.word	0x00000100
        /*0034*/ 	.word	0x00000001
        /*0038*/ 	.word	0x00000001


	//----- nvinfo : EIATTR_CBANK_PARAM_SIZE
	.align		4
.L_318:
        /*003c*/ 	.byte	0x03, 0x19
        /*003e*/ 	.short	0x0418


	//----- nvinfo : EIATTR_PARAM_CBANK
	.align		4
        /*0040*/ 	.byte	0x04, 0x0a
        /*0042*/ 	.short	(.L_320 - .L_319)
	.align		4
.L_319:
        /*0044*/ 	.word	index@(.nv.constant0._ZN7cutlass13device_kernelIN5flash19enable_sm80_to_sm89INS1_16FlashAttnFwdSm80INS1_25CollectiveMainloopFwdSm80ILi8ELi1ELb0EN4cute5tupleIJNS5_1CILi128EEENS7_ILi96EEENS7_ILi256EEEEEELi256ENS_6half_tEfNS_4arch4Sm80ELb1ELb0ELb0ELb1ELb1ELb0ELb1ELb0EEENS1_21CollectiveEpilogueFwdINS6_IJS8_SA_S9_EEENS6_IJNS7_ILi1EEESI_SI_EEESC_SE_Li256ELb1ELb1ELb0ELb0EEENS1_19SingleTileSchedulerILb1ELb0ELb1ELi128EEEEEEEEEvNT_6ParamsE)
        /*0048*/ 	.short	0x0210
        /*004a*/ 	.short	0x0418


	//----- nvinfo : EIATTR_SW_WAR
	.align		4
.L_320:
        /*004c*/ 	.byte	0x04, 0x36
        /*004e*/ 	.short	(.L_322 - .L_321)
.L_321:
        /*0050*/ 	.word	0x00000008
.L_322:


//--------------------- .nv.info._ZN7cutlass13device_kernelIN5flash19enable_sm80_to_sm89INS1_16FlashAttnFwdSm80INS1_25CollectiveMainloopFwdSm80ILi8ELi1ELb0EN4cute5tupleIJNS5_1CILi128EEENS7_ILi48EEENS7_ILi256EEEEEELi256ENS_6half_tEfNS_4arch4Sm80ELb1ELb0ELb0ELb1ELb1ELb1ELb1ELb0EEENS1_21CollectiveEpilogueFwdINS6_IJS8_SA_S9_EEENS6_IJNS7_ILi1EEESI_SI_EEESC_SE_Li256ELb1ELb1ELb0ELb0EEENS1_19SingleTileSchedulerILb1ELb0ELb1ELi128EEEEEEEEEvNT_6ParamsE --------------------------
	.section	.nv.info._ZN7cutlass13device_kernelIN5flash19enable_sm80_to_sm89INS1_16FlashAttnFwdSm80INS1_25CollectiveMainloopFwdSm80ILi8ELi1ELb0EN4cute5tupleIJNS5_1CILi128EEENS7_ILi48EEENS7_ILi256EEEEEELi256ENS_6half_tEfNS_4arch4Sm80ELb1ELb0ELb0ELb1ELb1ELb1ELb1ELb0EEENS1_21CollectiveEpilogueFwdINS6_IJS8_SA_S9_EEENS6_IJNS7_ILi1EEESI_SI_EEESC_SE_Li256ELb1ELb1ELb0ELb0EEENS1_19SingleTileSchedulerILb1ELb0ELb1ELi128EEEEEEEEEvNT_6ParamsE,"",@"SHT_CUDA_INFO"
	.sectionflags	@""
	.align	4


	//----- nvinfo : EIATTR_CUDA_API_VERSION
	.align		4
        /*0000*/ 	.byte	0x04, 0x37
        /*0002*/ 	.short	(.L_324 - .L_323)
.L_323:
        /*0004*/ 	.word	0x00000082


	//----- nvinfo : EIATTR_KPARAM_INFO
	.align		4
.L_324:
        /*0008*/ 	.byte	0x04, 0x17
        /*000a*/ 	.short	(.L_326 - .L_325)
.L_325:
        /*000c*/ 	.word	0x00000000
        /*0010*/ 	.short	0x0000
        /*0012*/ 	.short	0x0000
        /*0014*/ 	.byte	0x00, 0xf0, 0x61, 0x10


	//----- nvinfo : EIATTR_SPARSE_MMA_MASK
	.align		4
.L_326:
        /*0018*/ 	.byte	0x03, 0x50
        /*001a*/ 	.short	0x0000


	//----- nvinfo : EIATTR_MAXREG_COUNT
	.align		4
        /*001c*/ 	.byte	0x03, 0x1b
        /*001e*/ 	.short	0x00ff


	//----- nvinfo : EIATTR_MERCURY_ISA_VERSION
	.align		4
        /*0020*/ 	.byte	0x03, 0x5f
        /*0022*/ 	.short	0x0101


	//----- nvinfo : EIATTR_EXIT_INSTR_OFFSETS
	.align		4
        /*0024*/ 	.byte	0x04, 0x1c
        /*0026*/ 	.short	(.L_328 - .L_327)


	//   ....[0]....
.L_327:
        /*0028*/ 	.word	0x00000010


	//----- nvinfo : EIATTR_MAX_THREADS
	.align		4
.L_328:
        /*002c*/ 	.byte	0x04, 0x05
        /*002e*/ 	.short	(.L_330 - .L_329)
.L_329:
        /*0030*/ 	.word	0x00000100
        /*0034*/ 	.word	0x00000001
        /*0038*/ 	.word	0x00000001


	//----- nvinfo : EIATTR_CBANK_PARAM_SIZE
	.align		4
.L_330:
        /*003c*/ 	.byte	0x03, 0x19
        /*003e*/ 	.short	0x0418


	//----- nvinfo : EIATTR_PARAM_CBANK
	.align		4
        /*0040*/ 	.byte	0x04, 0x0a
        /*0042*/ 	.short	(.L_332 - .L_331)
	.align		4
.L_331:
        /*0044*/ 	.word	index@(.nv.constant0._ZN7cutlass13device_kernelIN5flash19enable_sm80_to_sm89INS1_16FlashAttnFwdSm80INS1_25CollectiveMainloopFwdSm80ILi8ELi1ELb0EN4cute5tupleIJNS5_1CILi128EEENS7_ILi48EEENS7_ILi256EEEEEELi256ENS_6half_tEfNS_4arch4Sm80ELb1ELb0ELb0ELb1ELb1ELb1ELb1ELb0EEENS1_21CollectiveEpilogueFwdINS6_IJS8_SA_S9_EEENS6_IJNS7_ILi1EEESI_SI_EEESC_SE_Li256ELb1ELb1ELb0ELb0EEENS1_19SingleTileSchedulerILb1ELb0ELb1ELi128EEEEEEEEEvNT_6ParamsE)
        /*0048*/ 	.short	0x0210
        /*004a*/ 	.short	0x0418


	//----- nvinfo : EIATTR_SW_WAR
	.align		4
.L_332:
        /*004c*/ 	.byte	0x04, 0x36
        /*004e*/ 	.short	(.L_334 - .L_333)
.L_333:
        /*0050*/ 	.word	0x00000008
.L_334:


//--------------------- .nv.callgraph             --------------------------
	.section	.nv.callgraph,"",@"SHT_CUDA_CALLGRAPH"
	.align	4
	.sectionentsize	8
	.align		4
        /*0000*/ 	.word	0x00000000
	.align		4
        /*0004*/ 	.word	0xffffffff
	.align		4
        /*0008*/ 	.word	0x00000000
	.align		4
        /*000c*/ 	.word	0xfffffffe
	.align		4
        /*0010*/ 	.word	0x00000000
	.align		4
        /*0014*/ 	.word	0xfffffffd
	.align		4
        /*0018*/ 	.word	0x00000000
	.align		4
        /*001c*/ 	.word	0xfffffffc


//--------------------- .nv.constant4             --------------------------
	.section	.nv.constant4,"a",@progbits
	.align	8
	.align		8
.nv.constant4:
        /*0000*/ 	.dword	_ZN72_INTERNAL_412d4e01_36_flash_fwd_hdim256_fp16_paged_sm80_cu_3fbc093a_35204cuda3std3__45__cpo5beginE
	.align		8
        /*0008*/ 	.dword	_ZN72_INTERNAL_412d4e01_36_flash_fwd_hdim256_fp16_paged_sm80_cu_3fbc093a_35204cuda3std3__45__cpo3endE
	.align		8
        /*0010*/ 	.dword	_ZN72_INTERNAL_412d4e01_36_flash_fwd_hdim256_fp16_paged_sm80_cu_3fbc093a_35204cuda3std3__45__cpo6cbeginE
	.align		8
        /*0018*/ 	.dword	_ZN72_INTERNAL_412d4e01_36_flash_fwd_hdim256_fp16_paged_sm80_cu_3fbc093a_35204cuda3std3__45__cpo4cendE
	.align		8
        /*0020*/ 	.dword	_ZN72_INTERNAL_412d4e01_36_flash_fwd_hdim256_fp16_paged_sm80_cu_3fbc093a_35204cuda3std3__474_GLOBAL__N__412d4e01_36_flash_fwd_hdim256_fp16_paged_sm80_cu_3fbc093a_35206ignoreE
	.align		8
        /*0028*/ 	.dword	_ZN72_INTERNAL_412d4e01_36_flash_fwd_hdim256_fp16_paged_sm80_cu_3fbc093a_35204cuda3std3__419piecewise_constructE
	.align		8
        /*0030*/ 	.dword	_ZN72_INTERNAL_412d4e01_36_flash_fwd_hdim256_fp16_paged_sm80_cu_3fbc093a_35204cuda3std3__48in_placeE
	.align		8
        /*0038*/ 	.dword	_ZN72_INTERNAL_412d4e01_36_flash_fwd_hdim256_fp16_paged_sm80_cu_3fbc093a_35204cuda3std6ranges3__45__cpo4swapE
	.align		8
        /*0040*/ 	.dword	_ZN72_INTERNAL_412d4e01_36_flash_fwd_hdim256_fp16_paged_sm80_cu_3fbc093a_35204cuda3std6ranges3__45__cpo9iter_moveE
	.align		8
        /*0048*/ 	.dword	_ZN72_INTERNAL_412d4e01_36_flash_fwd_hdim256_fp16_paged_sm80_cu_3fbc093a_35204cute7productE
	.align		8
        /*0050*/ 	.dword	_ZN72_INTERNAL_412d4e01_36_flash_fwd_hdim256_fp16_paged_sm80_cu_3fbc093a_35204cute1_E


//--------------------- .text._ZN7cutlass13device_kernelIN5flash19enable_sm80_to_sm89INS1_16FlashAttnFwdSm80INS1_25CollectiveMainloopFwdSm80ILi8ELi1ELb1EN4cute5tupleIJNS5_1CILi128EEENS7_ILi64EEENS7_ILi256EEEEEELi256ENS_6half_tEfNS_4arch4Sm80ELb0ELb0ELb0ELb0ELb1ELb0ELb1ELb0EEENS1_21CollectiveEpilogueFwdINS6_IJS8_SA_S9_EEENS6_IJNS7_ILi1EEESI_SI_EEESC_SE_Li256ELb0ELb1ELb0ELb0EEENS1_19SingleTileSchedulerILb0ELb0ELb1ELi128EEEEEEEEEvNT_6ParamsE --------------------------
	.section	.text._ZN7cutlass13device_kernelIN5flash19enable_sm80_to_sm89INS1_16FlashAttnFwdSm80INS1_25CollectiveMainloopFwdSm80ILi8ELi1ELb1EN4cute5tupleIJNS5_1CILi128EEENS7_ILi64EEENS7_ILi256EEEEEELi256ENS_6half_tEfNS_4arch4Sm80ELb0ELb0ELb0ELb0ELb1ELb0ELb1ELb0EEENS1_21CollectiveEpilogueFwdINS6_IJS8_SA_S9_EEENS6_IJNS7_ILi1EEESI_SI_EEESC_SE_Li256ELb0ELb1ELb0ELb0EEENS1_19SingleTileSchedulerILb0ELb0ELb1ELi128EEEEEEEEEvNT_6ParamsE,"ax",@progbits
	.align	128
.text._ZN7cutlass13device_kernelIN5flash19enable_sm80_to_sm89INS1_16FlashAttnFwdSm80INS1_25CollectiveMainloopFwdSm80ILi8ELi1ELb1EN4cute5tupleIJNS5_1CILi128EEENS7_ILi64EEENS7_ILi256EEEEEELi256ENS_6half_tEfNS_4arch4Sm80ELb0ELb0ELb0ELb0ELb1ELb0ELb1ELb0EEENS1_21CollectiveEpilogueFwdINS6_IJS8_SA_S9_EEENS6_IJNS7_ILi1EEESI_SI_EEESC_SE_Li256ELb0ELb1ELb0ELb0EEENS1_19SingleTileSchedulerILb0ELb0ELb1ELi128EEEEEEEEEvNT_6ParamsE:
        .type           _ZN7cutlass13device_kernelIN5flash19enable_sm80_to_sm89INS1_16FlashAttnFwdSm80INS1_25CollectiveMainloopFwdSm80ILi8ELi1ELb1EN4cute5tupleIJNS5_1CILi128EEENS7_ILi64EEENS7_ILi256EEEEEELi256ENS_6half_tEfNS_4arch4Sm80ELb0ELb0ELb0ELb0ELb1ELb0ELb1ELb0EEENS1_21CollectiveEpilogueFwdINS6_IJS8_SA_S9_EEENS6_IJNS7_ILi1EEESI_SI_EEESC_SE_Li256ELb0ELb1ELb0ELb0EEENS1_19SingleTileSchedulerILb0ELb0ELb1ELi128EEEEEEEEEvNT_6ParamsE,@function
        .size           _ZN7cutlass13device_kernelIN5flash19enable_sm80_to_sm89INS1_16FlashAttnFwdSm80INS1_25CollectiveMainloopFwdSm80ILi8ELi1ELb1EN4cute5tupleIJNS5_1CILi128EEENS7_ILi64EEENS7_ILi256EEEEEELi256ENS_6half_tEfNS_4arch4Sm80ELb0ELb0ELb0ELb0ELb1ELb0ELb1ELb0EEENS1_21CollectiveEpilogueFwdINS6_IJS8_SA_S9_EEENS6_IJNS7_ILi1EEESI_SI_EEESC_SE_Li256ELb0ELb1ELb0ELb0EEENS1_19SingleTileSchedulerILb0ELb0ELb1ELi128EEEEEEEEEvNT_6ParamsE,(.L_x_18 - _ZN7cutlass13device_kernelIN5flash19enable_sm80_to_sm89INS1_16FlashAttnFwdSm80INS1_25CollectiveMainloopFwdSm80ILi8ELi1ELb1EN4cute5tupleIJNS5_1CILi128EEENS7_ILi64EEENS7_ILi256EEEEEELi256ENS_6half_tEfNS_4arch4Sm80ELb0ELb0ELb0ELb0ELb1ELb0ELb1ELb0EEENS1_21CollectiveEpilogueFwdINS6_IJS8_SA_S9_EEENS6_IJNS7_ILi1EEESI_SI_EEESC_SE_Li256ELb0ELb1ELb0ELb0EEENS1_19SingleTileSchedulerILb0ELb0ELb1ELi128EEEEEEEEEvNT_6ParamsE)
        .other          _ZN7cutlass13device_kernelIN5flash19enable_sm80_to_sm89INS1_16FlashAttnFwdSm80INS1_25CollectiveMainloopFwdSm80ILi8ELi1ELb1EN4cute5tupleIJNS5_1CILi128EEENS7_ILi64EEENS7_ILi256EEEEEELi256ENS_6half_tEfNS_4arch4Sm80ELb0ELb0ELb0ELb0ELb1ELb0ELb1ELb0EEENS1_21CollectiveEpilogueFwdINS6_IJS8_SA_S9_EEENS6_IJNS7_ILi1EEESI_SI_EEESC_SE_Li256ELb0ELb1ELb0ELb0EEENS1_19SingleTileSchedulerILb0ELb0ELb1ELi128EEEEEEEEEvNT_6ParamsE,@"STO_CUDA_ENTRY STV_DEFAULT"
_ZN7cutlass13device_kernelIN5flash19enable_sm80_to_sm89INS1_16FlashAttnFwdSm80INS1_25CollectiveMainloopFwdSm80ILi8ELi1ELb1EN4cute5tupleIJNS5_1CILi128EEENS7_ILi64EEENS7_ILi256EEEEEELi256ENS_6half_tEfNS_4arch4Sm80ELb0ELb0ELb0ELb0ELb1ELb0ELb1ELb0EEENS1_21CollectiveEpilogueFwdINS6_IJS8_SA_S9_EEENS6_IJNS7_ILi1EEESI_SI_EEESC_SE_Li256ELb0ELb1ELb0ELb0EEENS1_19SingleTileSchedulerILb0ELb0ELb1ELi128EEEEEEEEEvNT_6ParamsE:
[----:B------:R-:W-:Y:S01]  /*0000*/  LDC R1, c[0x0][0x28] ;  /* 0x00000a00ff017b82 */ /* 0x000fe20000000800 */
[----:B------:R-:W-:Y:S05]  /*0010*/  EXIT ;  /* 0x000000000000794d */ /* 0x000fea0003800000 */
.L_x_0:
[----:B------:R-:W-:-:S00]  /*0020*/  BRA `(.L_x_0) ;  /* 0xfffffffc00fc7947 */ /* 0x000fc0000383ffff */
[----:B------:R-:W-:-:S00]  /*0030*/  NOP ;  /* 0x0000000000007918 */ /* 0x000fc00000000000 */
        /* <DEDUP_REMOVED lines=12> */
.L_x_18:


//--------------------- .text._ZN7cutlass13device_kernelIN5flash19enable_sm80_to_sm89INS1_16FlashAttnFwdSm80INS1_25CollectiveMainloopFwdSm80ILi8ELi1ELb1EN4cute5tupleIJNS5_1CILi128EEENS7_ILi64EEENS7_ILi256EEEEEELi256ENS_6half_tEfNS_4arch4Sm80ELb0ELb0ELb0ELb1ELb1ELb0ELb1ELb0EEENS1_21CollectiveEpilogueFwdINS6_IJS8_SA_S9_EEENS6_IJNS7_ILi1EEESI_SI_EEESC_SE_Li256ELb1ELb1ELb0ELb0EEENS1_19SingleTileSchedulerILb1ELb0ELb1ELi128EEEEEEEEEvNT_6ParamsE --------------------------
	.section	.text._ZN7cutlass13device_kernelIN5flash19enable_sm80_to_sm89INS1_16FlashAttnFwdSm80INS1_25CollectiveMainloopFwdSm80ILi8ELi1ELb1EN4cute5tupleIJNS5_1CILi128EEENS7_ILi64EEENS7_ILi256EEEEEELi256ENS_6half_tEfNS_4arch4Sm80ELb0ELb0ELb0ELb1ELb1ELb0ELb1ELb0EEENS1_21CollectiveEpilogueFwdINS6_IJS8_SA_S9_EEENS6_IJNS7_ILi1EEESI_SI_EEESC_SE_Li256ELb1ELb1ELb0ELb0EEENS1_19SingleTileSchedulerILb1ELb0ELb1ELi128EEEEEEEEEvNT_6ParamsE,"ax",@progbits
	.align	128
.text._ZN7cutlass13device_kernelIN5flash19enable_sm80_to_sm89INS1_16FlashAttnFwdSm80INS1_25CollectiveMainloopFwdSm80ILi8ELi1ELb1EN4cute5tupleIJNS5_1CILi128EEENS7_ILi64EEENS7_ILi256EEEEEELi256ENS_6half_tEfNS_4arch4Sm80ELb0ELb0ELb0ELb1ELb1ELb0ELb1ELb0EEENS1_21CollectiveEpilogueFwdINS6_IJS8_SA_S9_EEENS6_IJNS7_ILi1EEESI_SI_EEESC_SE_Li256ELb1ELb1ELb0ELb0EEENS1_19SingleTileSchedulerILb1ELb0ELb1ELi128EEEEEEEEEvNT_6ParamsE:
        .type           _ZN7cutlass13device_kernelIN5flash19enable_sm80_to_sm89INS1_16FlashAttnFwdSm80INS1_25CollectiveMainloopFwdSm80ILi8ELi1ELb1EN4cute5tupleIJNS5_1CILi128EEENS7_ILi64EEENS7_ILi256EEEEEELi256ENS_6half_tEfNS_4arch4Sm80ELb0ELb0ELb0ELb1ELb1ELb0ELb1ELb0EEENS1_21CollectiveEpilogueFwdINS6_IJS8_SA_S9_EEENS6_IJNS7_ILi1EEESI_SI_EEESC_SE_Li256ELb1ELb1ELb0ELb0EEENS1_19SingleTileSchedulerILb1ELb0ELb1ELi128EEEEEEEEEvNT_6ParamsE,@function
        .size           _ZN7cutlass13device_kernelIN5flash19enable_sm80_to_sm89INS1_16FlashAttnFwdSm80INS1_25CollectiveMainloopFwdSm80ILi8ELi1ELb1EN4cute5tupleIJNS5_1CILi128EEENS7_ILi64EEENS7_ILi256EEEEEELi256ENS_6half_tEfNS_4arch4Sm80ELb0ELb0ELb0ELb1ELb1ELb0ELb1ELb0EEENS1_21CollectiveEpilogueFwdINS6_IJS8_SA_S9_EEENS6_IJNS7_ILi1EEESI_SI_EEESC_SE_Li256ELb1ELb1ELb0ELb0EEENS1_19SingleTileSchedulerILb1ELb0ELb1ELi128EEEEEEEEEvNT_6ParamsE,(.L_x_19 - _ZN7cutlass13device_kernelIN5flash19enable_sm80_to_sm89INS1_16FlashAttnFwdSm80INS1_25CollectiveMainloopFwdSm80ILi8ELi1ELb1EN4cute5tupleIJNS5_1CILi128EEENS7_ILi64EEENS7_ILi256EEEEEELi256ENS_6half_tEfNS_4arch4Sm80ELb0ELb0ELb0ELb1ELb1ELb0ELb1ELb0EEENS1_21CollectiveEpilogueFwdINS6_IJS8_SA_S9_EEENS6_IJNS7_ILi1EEESI_SI_EEESC_SE_Li256ELb1ELb1ELb0ELb0EEENS1_19SingleTileSchedulerILb1ELb0ELb1ELi128EEEEEEEEEvNT_6ParamsE)
        .other          _ZN7cutlass13device_kernelIN5flash19enable_sm80_to_sm89INS1_16FlashAttnFwdSm80INS1_25CollectiveMainloopFwdSm80ILi8ELi1ELb1EN4cute5tupleIJNS5_1CILi128EEENS7_ILi64EEENS7_ILi256EEEEEELi256ENS_6half_tEfNS_4arch4Sm80ELb0ELb0ELb0ELb1ELb1ELb0ELb1ELb0EEENS1_21CollectiveEpilogueFwdINS6_IJS8_SA_S9_EEENS6_IJNS7_ILi1EEESI_SI_EEESC_SE_Li256ELb1ELb1ELb0ELb0EEENS1_19SingleTileSchedulerILb1ELb0ELb1ELi128EEEEEEEEEvNT_6ParamsE,@"STO_CUDA_ENTRY STV_DEFAULT"
_ZN7cutlass13device_kernelIN5flash19enable_sm80_to_sm89INS1_16FlashAttnFwdSm80INS1_25CollectiveMainloopFwdSm80ILi8ELi1ELb1EN4cute5tupleIJNS5_1CILi128EEENS7_ILi64EEENS7_ILi256EEEEEELi256ENS_6half_tEfNS_4arch4Sm80ELb0ELb0ELb0ELb1ELb1ELb0ELb1ELb0EEENS1_21CollectiveEpilogueFwdINS6_IJS8_SA_S9_EEENS6_IJNS7_ILi1EEESI_SI_EEESC_SE_Li256ELb1ELb1ELb0ELb0EEENS1_19SingleTileSchedulerILb1ELb0ELb1ELi128EEEEEEEEEvNT_6ParamsE:
[----:B------:R-:W-:Y:S01]  /*0000*/  LDC R1, c[0x0][0x28] ;  /* 0x00000a00ff017b82 */ /* 0x000fe20000000800 */
[----:B------:R-:W-:Y:S05]  /*0010*/  EXIT ;  /* 0x000000000000794d */ /* 0x000fea0003800000 */
.L_x_1:
        /* <DEDUP_REMOVED lines=14> */
.L_x_19:


//--------------------- .text._ZN7cutlass13device_kernelIN5flash19enable_sm80_to_sm89INS1_16FlashAttnFwdSm80INS1_25CollectiveMainloopFwdSm80ILi8ELi1ELb0EN4cute5tupleIJNS5_1CILi128EEENS7_ILi32EEENS7_ILi256EEEEEELi256ENS_6half_tEfNS_4arch4Sm80ELb0ELb0ELb0ELb1ELb1ELb1ELb1ELb0EEENS1_21CollectiveEpilogueFwdINS6_IJS8_SA_S9_EEENS6_IJNS7_ILi1EEESI_SI_EEESC_SE_Li256ELb1ELb1ELb0ELb0EEENS1_19SingleTileSchedulerILb1ELb0ELb1ELi128EEEEEEEEEvNT_6ParamsE --------------------------
	.section	.text._ZN7cutlass13device_kernelIN5flash19enable_sm80_to_sm89INS1_16FlashAttnFwdSm80INS1_25CollectiveMainloopFwdSm80ILi8ELi1ELb0EN4cute5tupleIJNS5_1CILi128EEENS7_ILi32EEENS7_ILi256EEEEEELi256ENS_6half_tEfNS_4arch4Sm80ELb0ELb0ELb0ELb1ELb1ELb1ELb1ELb0EEENS1_21CollectiveEpilogueFwdINS6_IJS8_SA_S9_EEENS6_IJNS7_ILi1EEESI_SI_EEESC_SE_Li256ELb1ELb1ELb0ELb0EEENS1_19SingleTileSchedulerILb1ELb0ELb1ELi128EEEEEEEEEvNT_6ParamsE,"ax",@progbits
	.align	128
.text._ZN7cutlass13device_kernelIN5flash19enable_sm80_to_sm89INS1_16FlashAttnFwdSm80INS1_25CollectiveMainloopFwdSm80ILi8ELi1ELb0EN4cute5tupleIJNS5_1CILi128EEENS7_ILi32EEENS7_ILi256EEEEEELi256ENS_6half_tEfNS_4arch4Sm80ELb0ELb0ELb0ELb1ELb1ELb1ELb1ELb0EEENS1_21CollectiveEpilogueFwdINS6_IJS8_SA_S9_EEENS6_IJNS7_ILi1EEESI_SI_EEESC_SE_Li256ELb1ELb1ELb0ELb0EEENS1_19SingleTileSchedulerILb1ELb0ELb1ELi128EEEEEEEEEvNT_6ParamsE:
        .type           _ZN7cutlass13device_kernelIN5flash19enable_sm80_to_sm89INS1_16FlashAttnFwdSm80INS1_25CollectiveMainloopFwdSm80ILi8ELi1ELb0EN4cute5tupleIJNS5_1CILi128EEENS7_ILi32EEENS7_ILi256EEEEEELi256ENS_6half_tEfNS_4arch4Sm80ELb0ELb0ELb0ELb1ELb1ELb1ELb1ELb0EEENS1_21CollectiveEpilogueFwdINS6_IJS8_SA_S9_EEENS6_IJNS7_ILi1EEESI_SI_EEESC_SE_Li256ELb1ELb1ELb0ELb0EEENS1_19SingleTileSchedulerILb1ELb0ELb1ELi128EEEEEEEEEvNT_6ParamsE,@function
        .size           _ZN7cutlass13device_kernelIN5flash19enable_sm80_to_sm89INS1_16FlashAttnFwdSm80INS1_25CollectiveMainloopFwdSm80ILi8ELi1ELb0EN4cute5tupleIJNS5_1CILi128EEENS7_ILi32EEENS7_ILi256EEEEEELi256ENS_6half_tEfNS_4arch4Sm80ELb0ELb0ELb0ELb1ELb1ELb1ELb1ELb0EEENS1_21CollectiveEpilogueFwdINS6_IJS8_SA_S9_EEENS6_IJNS7_ILi1EEESI_SI_EEESC_SE_Li256ELb1ELb1ELb0ELb0EEENS1_19SingleTileSchedulerILb1ELb0ELb1ELi128EEEEEEEEEvNT_6ParamsE,(.L_x_20 - _ZN7cutlass13device_kernelIN5flash19enable_sm80_to_sm89INS1_16FlashAttnFwdSm80INS1_25CollectiveMainloopFwdSm80ILi8ELi1ELb0EN4cute5tupleIJNS5_1CILi128EEENS7_ILi32EEENS7_ILi256EEEEEELi256ENS_6half_tEfNS_4arch4Sm80ELb0ELb0ELb0ELb1ELb1ELb1ELb1ELb0EEENS1_21CollectiveEpilogueFwdINS6_IJS8_SA_S9_EEENS6_IJNS7_ILi1EEESI_SI_EEESC_SE_Li256ELb1ELb1ELb0ELb0EEENS1_19SingleTileSchedulerILb1ELb0ELb1ELi128EEEEEEEEEvNT_6ParamsE)
        .other          _ZN7cutlass13device_kernelIN5flash19enable_sm80_to_sm89INS1_16FlashAttnFwdSm80INS1_25CollectiveMainloopFwdSm80ILi8ELi1ELb0EN4cute5tupleIJNS5_1CILi128EEENS7_ILi32EEENS7_ILi256EEEEEELi256ENS_6half_tEfNS_4arch4Sm80ELb0ELb0ELb0ELb1ELb1ELb1ELb1ELb0EEENS1_21CollectiveEpilogueFwdINS6_IJS8_SA_S9_EEENS6_IJNS7_ILi1EEESI_SI_EEESC_SE_Li256ELb1ELb1ELb0ELb0EEENS1_19SingleTileSchedulerILb1ELb0ELb1ELi128EEEEEEEEEvNT_6ParamsE,@"STO_CUDA_ENTRY STV_DEFAULT"
_ZN7cutlass13device_kernelIN5flash19enable_sm80_to_sm89INS1_16FlashAttnFwdSm80INS1_25CollectiveMainloopFwdSm80ILi8ELi1ELb0EN4cute5tupleIJNS5_1CILi128EEENS7_ILi32EEENS7_ILi256EEEEEELi256ENS_6half_tEfNS_4arch4Sm80ELb0ELb0ELb0ELb1ELb1ELb1ELb1ELb0EEENS1_21CollectiveEpilogueFwdINS6_IJS8_SA_S9_EEENS6_IJNS7_ILi1EEESI_SI_EEESC_SE_Li256ELb1ELb1ELb0ELb0EEENS1_19SingleTileSchedulerILb1ELb0ELb1ELi128EEEEEEEEEvNT_6ParamsE:
[----:B------:R-:W-:Y:S01]  /*0000*/  LDC R1, c[0x0][0x28] ;  /* 0x00000a00ff017b82 */ /* 0x000fe20000000800 */
[----:B------:R-:W-:Y:S05]  /*0010*/  EXIT ;  /* 0x000000000000794d */ /* 0x000fea0003800000 */
.L_x_2:
        /* <DEDUP_REMOVED lines=14> */
.L_x_20:


//--------------------- .text._ZN7cutlass13device_kernelIN5flash19enable_sm80_to_sm89INS1_16FlashAttnFwdSm80INS1_25CollectiveMainloopFwdSm80ILi8ELi1ELb1EN4cute5tupleIJNS5_1CILi128EEENS7_ILi48EEENS7_ILi256EEEEEELi256ENS_6half_tEfNS_4arch4Sm80ELb0ELb1ELb0ELb0ELb1ELb0ELb1ELb0EEENS1_21CollectiveEpilogueFwdINS6_IJS8_SA_S9_EEENS6_IJNS7_ILi1EEESI_SI_EEESC_SE_Li256ELb0ELb1ELb0ELb0EEENS1_19SingleTileSchedulerILb0ELb0ELb1ELi128EEEEEEEEEvNT_6ParamsE --------------------------
	.section	.text._ZN7cutlass13device_kernelIN5flash19enable_sm80_to_sm89INS1_16FlashAttnFwdSm80INS1_25CollectiveMainloopFwdSm80ILi8ELi1ELb1EN4cute5tupleIJNS5_1CILi128EEENS7_ILi48EEENS7_ILi256EEEEEELi256ENS_6half_tEfNS_4arch4Sm80ELb0ELb1ELb0ELb0ELb1ELb0ELb1ELb0EEENS1_21CollectiveEpilogueFwdINS6_IJS8_SA_S9_EEENS6_IJNS7_ILi1EEESI_SI_EEESC_SE_Li256ELb0ELb1ELb0ELb0EEENS1_19SingleTileSchedulerILb0ELb0ELb1ELi128EEEEEEEEEvNT_6ParamsE,"ax",@progbits
	.align	128
.text._ZN7cutlass13device_kernelIN5flash19enable_sm80_to_sm89INS1_16FlashAttnFwdSm80INS1_25CollectiveMainloopFwdSm80ILi8ELi1ELb1EN4cute5tupleIJNS5_1CILi128EEENS7_ILi48EEENS7_ILi256EEEEEELi256ENS_6half_tEfNS_4arch4Sm80ELb0ELb1ELb0ELb0ELb1ELb0ELb1ELb0EEENS1_21CollectiveEpilogueFwdINS6_IJS8_SA_S9_EEENS6_IJNS7_ILi1EEESI_SI_EEESC_SE_Li256ELb0ELb1ELb0ELb0EEENS1_19SingleTileSchedulerILb0ELb0ELb1ELi128EEEEEEEEEvNT_6ParamsE:
        .type           _ZN7cutlass13device_kernelIN5flash19enable_sm80_to_sm89INS1_16FlashAttnFwdSm80INS1_25CollectiveMainloopFwdSm80ILi8ELi1ELb1EN4cute5tupleIJNS5_1CILi128EEENS7_ILi48EEENS7_ILi256EEEEEELi256ENS_6half_tEfNS_4arch4Sm80ELb0ELb1ELb0ELb0ELb1ELb0ELb1ELb0EEENS1_21CollectiveEpilogueFwdINS6_IJS8_SA_S9_EEENS6_IJNS7_ILi1EEESI_SI_EEESC_SE_Li256ELb0ELb1ELb0ELb0EEENS1_19SingleTileSchedulerILb0ELb0ELb1ELi128EEEEEEEEEvNT_6ParamsE,@function
        .size           _ZN7cutlass13device_kernelIN5flash19enable_sm80_to_sm89INS1_16FlashAttnFwdSm80INS1_25CollectiveMainloopFwdSm80ILi8ELi1ELb1EN4cute5tupleIJNS5_1CILi128EEENS7_ILi48EEENS7_ILi256EEEEEELi256ENS_6half_tEfNS_4arch4Sm80ELb0ELb1ELb0ELb0ELb1ELb0ELb1ELb0EEENS1_21CollectiveEpilogueFwdINS6_IJS8_SA_S9_EEENS6_IJNS7_ILi1EEESI_SI_EEESC_SE_Li256ELb0ELb1ELb0ELb0EEENS1_19SingleTileSchedulerILb0ELb0ELb1ELi128EEEEEEEEEvNT_6ParamsE,(.L_x_21 - _ZN7cutlass13device_kernelIN5flash19enable_sm80_to_sm89INS1_16FlashAttnFwdSm80INS1_25CollectiveMainloopFwdSm80ILi8ELi1ELb1EN4cute5tupleIJNS5_1CILi128EEENS7_ILi48EEENS7_ILi256EEEEEELi256ENS_6half_tEfNS_4arch4Sm80ELb0ELb1ELb0ELb0ELb1ELb0ELb1ELb0EEENS1_21CollectiveEpilogueFwdINS6_IJS8_SA_S9_EEENS6_IJNS7_ILi1EEESI_SI_EEESC_SE_Li256ELb0ELb1ELb0ELb0EEENS1_19SingleTileSchedulerILb0ELb0ELb1ELi128EEEEEEEEEvNT_6ParamsE)
        .other          _ZN7cutlass13device_kernelIN5flash19enable_sm80_to_sm89INS1_16FlashAttnFwdSm80INS1_25CollectiveMainloopFwdSm80ILi8ELi1ELb1EN4cute5tupleIJNS5_1CILi128EEENS7_ILi48EEENS7_ILi256EEEEEELi256ENS_6half_tEfNS_4arch4Sm80ELb0ELb1ELb0ELb0ELb1ELb0ELb1ELb0EEENS1_21CollectiveEpilogueFwdINS6_IJS8_SA_S9_EEENS6_IJNS7_ILi1EEESI_SI_EEESC_SE_Li256ELb0ELb1ELb0ELb0EEENS1_19SingleTileSchedulerILb0ELb0ELb1ELi128EEEEEEEEEvNT_6ParamsE,@"STO_CUDA_ENTRY STV_DEFAULT"
_ZN7cutlass13device_kernelIN5flash19enable_sm80_to_sm89INS1_16FlashAttnFwdSm80INS1_25CollectiveMainloopFwdSm80ILi8ELi1ELb1EN4cute5tupleIJNS5_1CILi128EEENS7_ILi48EEENS7_ILi256EEEEEELi256ENS_6half_tEfNS_4arch4Sm80ELb0ELb1ELb0ELb0ELb1ELb0ELb1ELb0EEENS1_21CollectiveEpilogueFwdINS6_IJS8_SA_S9_EEENS6_IJNS7_ILi1EEESI_SI_EEESC_SE_Li256ELb0ELb1ELb0ELb0EEENS1_19SingleTileSchedulerILb0ELb0ELb1ELi128EEEEEEEEEvNT_6ParamsE:
[----:B------:R-:W-:Y:S01]  /*0000*/  LDC R1, c[0x0][0x28] ;  /* 0x00000a00ff017b82 */ /* 0x000fe20000000800 */
[----:B------:R-:W-:Y:S05]  /*0010*/  EXIT ;  /* 0x000000000000794d */ /* 0x000fea0003800000 */
.L_x_3:
        /* <DEDUP_REMOVED lines=14> */
.L_x_21:


//--------------------- .text._ZN7cutlass13device_kernelIN5flash19enable_sm80_to_sm89INS1_16FlashAttnFwdSm80INS1_25CollectiveMainloopFwdSm80ILi8ELi1ELb1EN4cute5tupleIJNS5_1CILi128EEENS7_ILi48EEENS7_ILi256EEEEEELi256ENS_6half_tEfNS_4arch4Sm80ELb0ELb1ELb0ELb1ELb1ELb0ELb1ELb0EEENS1_21CollectiveEpilogueFwdINS6_IJS8_SA_S9_EEENS6_IJNS7_ILi1EEESI_SI_EEESC_SE_Li256ELb1ELb1ELb0ELb0EEENS1_19SingleTileSchedulerILb1ELb0ELb1ELi128EEEEEEEEEvNT_6ParamsE --------------------------
	.section	.text._ZN7cutlass13device_kernelIN5flash19enable_sm80_to_sm89INS1_16FlashAttnFwdSm80INS1_25CollectiveMainloopFwdSm80ILi8ELi1ELb1EN4cute5tupleIJNS5_1CILi128EEENS7_ILi48EEENS7_ILi256EEEEEELi256ENS_6half_tEfNS_4arch4Sm80ELb0ELb1ELb0ELb1ELb1ELb0ELb1ELb0EEENS1_21CollectiveEpilogueFwdINS6_IJS8_SA_S9_EEENS6_IJNS7_ILi1EEESI_SI_EEESC_SE_Li256ELb1ELb1ELb0ELb0EEENS1_19SingleTileSchedulerILb1ELb0ELb1ELi128EEEEEEEEEvNT_6ParamsE,"ax",@progbits
	.align	128
.text._ZN7cutlass13device_kernelIN5flash19enable_sm80_to_sm89INS1_16FlashAttnFwdSm80INS1_25CollectiveMainloopFwdSm80ILi8ELi1ELb1EN4cute5tupleIJNS5_1CILi128EEENS7_ILi48EEENS7_ILi256EEEEEELi256ENS_6half_tEfNS_4arch4Sm80ELb0ELb1ELb0ELb1ELb1ELb0ELb1ELb0EEENS1_21CollectiveEpilogueFwdINS6_IJS8_SA_S9_EEENS6_IJNS7_ILi1EEESI_SI_EEESC_SE_Li256ELb1ELb1ELb0ELb0EEENS1_19SingleTileSchedulerILb1ELb0ELb1ELi128EEEEEEEEEvNT_6ParamsE:
        .type           _ZN7cutlass13device_kernelIN5flash19enable_sm80_to_sm89INS1_16FlashAttnFwdSm80INS1_25CollectiveMainloopFwdSm80ILi8ELi1ELb1EN4cute5tupleIJNS5_1CILi128EEENS7_ILi48EEENS7_ILi256EEEEEELi256ENS_6half_tEfNS_4arch4Sm80ELb0ELb1ELb0ELb1ELb1ELb0ELb1ELb0EEENS1_21CollectiveEpilogueFwdINS6_IJS8_SA_S9_EEENS6_IJNS7_ILi1EEESI_SI_EEESC_SE_Li256ELb1ELb1ELb0ELb0EEENS1_19SingleTileSchedulerILb1ELb0ELb1ELi128EEEEEEEEEvNT_6ParamsE,@function
        .size           _ZN7cutlass13device_kernelIN5flash19enable_sm80_to_sm89INS1_16FlashAttnFwdSm80INS1_25CollectiveMainloopFwdSm80ILi8ELi1ELb1EN4cute5tupleIJNS5_1CILi128EEENS7_ILi48EEENS7_ILi256EEEEEELi256ENS_6half_tEfNS_4arch4Sm80ELb0ELb1ELb0ELb1ELb1ELb0ELb1ELb0EEENS1_21CollectiveEpilogueFwdINS6_IJS8_SA_S9_EEENS6_IJNS7_ILi1EEESI_SI_EEESC_SE_Li256ELb1ELb1ELb0ELb0EEENS1_19SingleTileSchedulerILb1ELb0ELb1ELi128EEEEEEEEEvNT_6ParamsE,(.L_x_22 - _ZN7cutlass13device_kernelIN5flash19enable_sm80_to_sm89INS1_16FlashAttnFwdSm80INS1_25CollectiveMainloopFwdSm80ILi8ELi1ELb1EN4cute5tupleIJNS5_1CILi128EEENS7_ILi48EEENS7_ILi256EEEEEELi256ENS_6half_tEfNS_4arch4Sm80ELb0ELb1ELb0ELb1ELb1ELb0ELb1ELb0EEENS1_21CollectiveEpilogueFwdINS6_IJS8_SA_S9_EEENS6_IJNS7_ILi1EEESI_SI_EEESC_SE_Li256ELb1ELb1ELb0ELb0EEENS1_19SingleTileSchedulerILb1ELb0ELb1ELi128EEEEEEEEEvNT_6ParamsE)
        .other          _ZN7cutlass13device_kernelIN5flash19enable_sm80_to_sm89INS1_16FlashAttnFwdSm80INS1_25CollectiveMainloopFwdSm80ILi8ELi1ELb1EN4cute5tupleIJNS5_1CILi128EEENS7_ILi48EEENS7_ILi256EEEEEELi256ENS_6half_tEfNS_4arch4Sm80ELb0ELb1ELb0ELb1ELb1ELb0ELb1ELb0EEENS1_21CollectiveEpilogueFwdINS6_IJS8_SA_S9_EEENS6_IJNS7_ILi1EEESI_SI_EEESC_SE_Li256ELb1ELb1ELb0ELb0EEENS1_19SingleTileSchedulerILb1ELb0ELb1ELi128EEEEEEEEEvNT_6ParamsE,@"STO_CUDA_ENTRY STV_DEFAULT"
_ZN7cutlass13device_kernelIN5flash19enable_sm80_to_sm89INS1_16FlashAttnFwdSm80INS1_25CollectiveMainloopFwdSm80ILi8ELi1ELb1EN4cute5tupleIJNS5_1CILi128EEENS7_ILi48EEENS7_ILi256EEEEEELi256ENS_6half_tEfNS_4arch4Sm80ELb0ELb1ELb0ELb1ELb1ELb0ELb1ELb0EEENS1_21CollectiveEpilogueFwdINS6_IJS8_SA_S9_EEENS6_IJNS7_ILi1EEESI_SI_EEESC_SE_Li256ELb1ELb1ELb0ELb0EEENS1_19SingleTileSchedulerILb1ELb0ELb1ELi128EEEEEEEEEvNT_6ParamsE:
[----:B------:R-:W-:Y:S01]  /*0000*/  LDC R1, c[0x0][0x28] ;  /* 0x00000a00ff017b82 */ /* 0x000fe20000000800 */
[----:B------:R-:W-:Y:S05]  /*0010*/  EXIT ;  /* 0x000000000000794d */ /* 0x000fea0003800000 */
.L_x_4:
        /* <DEDUP_REMOVED lines=14> */
.L_x_22:


//--------------------- .text._ZN7cutlass13device_kernelIN5flash19enable_sm80_to_sm89INS1_16FlashAttnFwdSm80INS1_25CollectiveMainloopFwdSm80ILi8ELi1ELb0EN4cute5tupleIJNS5_1CILi128EEENS7_ILi32EEENS7_ILi256EEEEEELi256ENS_6half_tEfNS_4arch4Sm80ELb0ELb1ELb0ELb1ELb1ELb1ELb1ELb0EEENS1_21CollectiveEpilogueFwdINS6_IJS8_SA_S9_EEENS6_IJNS7_ILi1EEESI_SI_EEESC_SE_Li256ELb1ELb1ELb0ELb0EEENS1_19SingleTileSchedulerILb1ELb0ELb1ELi128EEEEEEEEEvNT_6ParamsE --------------------------
	.section	.text._ZN7cutlass13device_kernelIN5flash19enable_sm80_to_sm89INS1_16FlashAttnFwdSm80INS1_25CollectiveMainloopFwdSm80ILi8ELi1ELb0EN4cute5tupleIJNS5_1CILi128EEENS7_ILi32EEENS7_ILi256EEEEEELi256ENS_6half_tEfNS_4arch4Sm80ELb0ELb1ELb0ELb1ELb1ELb1ELb1ELb0EEENS1_21CollectiveEpilogueFwdINS6_IJS8_SA_S9_EEENS6_IJNS7_ILi1EEESI_SI_EEESC_SE_Li256ELb1ELb1ELb0ELb0EEENS1_19SingleTileSchedulerILb1ELb0ELb1ELi128EEEEEEEEEvNT_6ParamsE,"ax",@progbits
	.align	128
.text._ZN7cutlass13device_kernelIN5flash19enable_sm80_to_sm89INS1_16FlashAttnFwdSm80INS1_25CollectiveMainloopFwdSm80ILi8ELi1ELb0EN4cute5tupleIJNS5_1CILi128EEENS7_ILi32EEENS7_ILi256EEEEEELi256ENS_6half_tEfNS_4arch4Sm80ELb0ELb1ELb0ELb1ELb1ELb1ELb1ELb0EEENS1_21CollectiveEpilogueFwdINS6_IJS8_SA_S9_EEENS6_IJNS7_ILi1EEESI_SI_EEESC_SE_Li256ELb1ELb1ELb0ELb0EEENS1_19SingleTileSchedulerILb1ELb0ELb1ELi128EEEEEEEEEvNT_6ParamsE:
        .type           _ZN7cutlass13device_kernelIN5flash19enable_sm80_to_sm89INS1_16FlashAttnFwdSm80INS1_25CollectiveMainloopFwdSm80ILi8ELi1ELb0EN4cute5tupleIJNS5_1CILi128EEENS7_ILi32EEENS7_ILi256EEEEEELi256ENS_6half_tEfNS_4arch4Sm80ELb0ELb1ELb0ELb1ELb1ELb1ELb1ELb0EEENS1_21CollectiveEpilogueFwdINS6_IJS8_SA_S9_EEENS6_IJNS7_ILi1EEESI_SI_EEESC_SE_Li256ELb1ELb1ELb0ELb0EEENS1_19SingleTileSchedulerILb1ELb0ELb1ELi128EEEEEEEEEvNT_6ParamsE,@function
        .size           _ZN7cutlass13device_kernelIN5flash19enable_sm80_to_sm89INS1_16FlashAttnFwdSm80INS1_25CollectiveMainloopFwdSm80ILi8ELi1ELb0EN4cute5tupleIJNS5_1CILi128EEENS7_ILi32EEENS7_ILi256EEEEEELi256ENS_6half_tEfNS_4arch4Sm80ELb0ELb1ELb0ELb1ELb1ELb1ELb1ELb0EEENS1_21CollectiveEpilogueFwdINS6_IJS8_SA_S9_EEENS6_IJNS7_ILi1EEESI_SI_EEESC_SE_Li256ELb1ELb1ELb0ELb0EEENS1_19SingleTileSchedulerILb1ELb0ELb1ELi128EEEEEEEEEvNT_6ParamsE,(.L_x_23 - _ZN7cutlass13device_kernelIN5flash19enable_sm80_to_sm89INS1_16FlashAttnFwdSm80INS1_25CollectiveMainloopFwdSm80ILi8ELi1ELb0EN4cute5tupleIJNS5_1CILi128EEENS7_ILi32EEENS7_ILi256EEEEEELi256ENS_6half_tEfNS_4arch4Sm80ELb0ELb1ELb0ELb1ELb1ELb1ELb1ELb0EEENS1_21CollectiveEpilogueFwdINS6_IJS8_SA_S9_EEENS6_IJNS7_ILi1EEESI_SI_EEESC_SE_Li256ELb1ELb1ELb0ELb0EEENS1_19SingleTileSchedulerILb1ELb0ELb1ELi128EEEEEEEEEvNT_6ParamsE)
        .other          _ZN7cutlass13device_kernelIN5flash19enable_sm80_to_sm89INS1_16FlashAttnFwdSm80INS1_25CollectiveMainloopFwdSm80ILi8ELi1ELb0EN4cute5tupleIJNS5_1CILi128EEENS7_ILi32EEENS7_ILi256EEEEEELi256ENS_6half_tEfNS_4arch4Sm80ELb0ELb1ELb0ELb1ELb1ELb1ELb1ELb0EEENS1_21CollectiveEpilogueFwdINS6_IJS8_SA_S9_EEENS6_IJNS7_ILi1EEESI_SI_EEESC_SE_Li256ELb1ELb1ELb0ELb0EEENS1_19SingleTileSchedulerILb1ELb0ELb1ELi128EEEEEEEEEvNT_6ParamsE,@"STO_CUDA_ENTRY STV_DEFAULT"
_ZN7cutlass13device_kernelIN5flash19enable_sm80_to_sm89INS1_16FlashAttnFwdSm80INS1_25CollectiveMainloopFwdSm80ILi8ELi1ELb0EN4cute5tupleIJNS5_1CILi128EEENS7_ILi32EEENS7_ILi256EEEEEELi256ENS_6half_tEfNS_4arch4Sm80ELb0ELb1ELb0ELb1ELb1ELb1ELb1ELb0EEENS1_21CollectiveEpilogueFwdINS6_IJS8_SA_S9_EEENS6_IJNS7_ILi1EEESI_SI_EEESC_SE_Li256ELb1ELb1ELb0ELb0EEENS1_19SingleTileSchedulerILb1ELb0ELb1ELi128EEEEEEEEEvNT_6ParamsE:
[----:B------:R-:W-:Y:S01]  /*0000*/  LDC R1, c[0x0][0x28] ;  /* 0x00000a00ff017b82 */ /* 0x000fe20000000800 */
[----:B------:R-:W-:Y:S05]  /*0010*/  EXIT ;  /* 0x000000000000794d */ /* 0x000fea0003800000 */
.L_x_5:
        /* <DEDUP_REMOVED lines=14> */
.L_x_23:


//--------------------- .text._ZN7cutlass13device_kernelIN5flash19enable_sm80_to_sm89INS1_16FlashAttnFwdSm80INS1_25CollectiveMainloopFwdSm80ILi8ELi1ELb1EN4cute5tupleIJNS5_1CILi128EEENS7_ILi64EEENS7_ILi256EEEEEELi256ENS_6half_tEfNS_4arch4Sm80ELb1ELb0ELb0ELb0ELb1ELb0ELb1ELb0EEENS1_21CollectiveEpilogueFwdINS6_IJS8_SA_S9_EEENS6_IJNS7_ILi1EEESI_SI_EEESC_SE_Li256ELb0ELb1ELb0ELb0EEENS1_30DynamicPersistentTileSchedulerILi256ELi256ELb0ELb1ELb0EEEEEEEEEvNT_6ParamsE --------------------------
	.section	.text._ZN7cutlass13device_kernelIN5flash19enable_sm80_to_sm89INS1_16FlashAttnFwdSm80INS1_25CollectiveMainloopFwdSm80ILi8ELi1ELb1EN4cute5tupleIJNS5_1CILi128EEENS7_ILi64EEENS7_ILi256EEEEEELi256ENS_6half_tEfNS_4arch4Sm80ELb1ELb0ELb0ELb0ELb1ELb0ELb1ELb0EEENS1_21CollectiveEpilogueFwdINS6_IJS8_SA_S9_EEENS6_IJNS7_ILi1EEESI_SI_EEESC_SE_Li256ELb0ELb1ELb0ELb0EEENS1_30DynamicPersistentTileSchedulerILi256ELi256ELb0ELb1ELb0EEEEEEEEEvNT_6ParamsE,"ax",@progbits
	.align	128
.text._ZN7cutlass13device_kernelIN5flash19enable_sm80_to_sm89INS1_16FlashAttnFwdSm80INS1_25CollectiveMainloopFwdSm80ILi8ELi1ELb1EN4cute5tupleIJNS5_1CILi128EEENS7_ILi64EEENS7_ILi256EEEEEELi256ENS_6half_tEfNS_4arch4Sm80ELb1ELb0ELb0ELb0ELb1ELb0ELb1ELb0EEENS1_21CollectiveEpilogueFwdINS6_IJS8_SA_S9_EEENS6_IJNS7_ILi1EEESI_SI_EEESC_SE_Li256ELb0ELb1ELb0ELb0EEENS1_30DynamicPersistentTileSchedulerILi256ELi256ELb0ELb1ELb0EEEEEEEEEvNT_6ParamsE:
        .type           _ZN7cutlass13device_kernelIN5flash19enable_sm80_to_sm89INS1_16FlashAttnFwdSm80INS1_25CollectiveMainloopFwdSm80ILi8ELi1ELb1EN4cute5tupleIJNS5_1CILi128EEENS7_ILi64EEENS7_ILi256EEEEEELi256ENS_6half_tEfNS_4arch4Sm80ELb1ELb0ELb0ELb0ELb1ELb0ELb1ELb0EEENS1_21CollectiveEpilogueFwdINS6_IJS8_SA_S9_EEENS6_IJNS7_ILi1EEESI_SI_EEESC_SE_Li256ELb0ELb1ELb0ELb0EEENS1_30DynamicPersistentTileSchedulerILi256ELi256ELb0ELb1ELb0EEEEEEEEEvNT_6ParamsE,@function
        .size           _ZN7cutlass13device_kernelIN5flash19enable_sm80_to_sm89INS1_16FlashAttnFwdSm80INS1_25CollectiveMainloopFwdSm80ILi8ELi1ELb1EN4cute5tupleIJNS5_1CILi128EEENS7_ILi64EEENS7_ILi256EEEEEELi256ENS_6half_tEfNS_4arch4Sm80ELb1ELb0ELb0ELb0ELb1ELb0ELb1ELb0EEENS1_21CollectiveEpilogueFwdINS6_IJS8_SA_S9_EEENS6_IJNS7_ILi1EEESI_SI_EEESC_SE_Li256ELb0ELb1ELb0ELb0EEENS1_30DynamicPersistentTileSchedulerILi256ELi256ELb0ELb1ELb0EEEEEEEEEvNT_6ParamsE,(.L_x_24 - _ZN7cutlass13device_kernelIN5flash19enable_sm80_to_sm89INS1_16FlashAttnFwdSm80INS1_25CollectiveMainloopFwdSm80ILi8ELi1ELb1EN4cute5tupleIJNS5_1CILi128EEENS7_ILi64EEENS7_ILi256EEEEEELi256ENS_6half_tEfNS_4arch4Sm80ELb1ELb0ELb0ELb0ELb1ELb0ELb1ELb0EEENS1_21CollectiveEpilogueFwdINS6_IJS8_SA_S9_EEENS6_IJNS7_ILi1EEESI_SI_EEESC_SE_Li256ELb0ELb1ELb0ELb0EEENS1_30DynamicPersistentTileSchedulerILi256ELi256ELb0ELb1ELb0EEEEEEEEEvNT_6ParamsE)
        .other          _ZN7cutlass13device_kernelIN5flash19enable_sm80_to_sm89INS1_16FlashAttnFwdSm80INS1_25CollectiveMainloopFwdSm80ILi8ELi1ELb1EN4cute5tupleIJNS5_1CILi128EEENS7_ILi64EEENS7_ILi256EEEEEELi256ENS_6half_tEfNS_4arch4Sm80ELb1ELb0ELb0ELb0ELb1ELb0ELb1ELb0EEENS1_21CollectiveEpilogueFwdINS6_IJS8_SA_S9_EEENS6_IJNS7_ILi1EEESI_SI_EEESC_SE_Li256ELb0ELb1ELb0ELb0EEENS1_30DynamicPersistentTileSchedulerILi256ELi256ELb0ELb1ELb0EEEEEEEEEvNT_6ParamsE,@"STO_CUDA_ENTRY STV_DEFAULT"
_ZN7cutlass13device_kernelIN5flash19enable_sm80_to_sm89INS1_16FlashAttnFwdSm80INS1_25CollectiveMainloopFwdSm80ILi8ELi1ELb1EN4cute5tupleIJNS5_1CILi128EEENS7_ILi64EEENS7_ILi256EEEEEELi256ENS_6half_tEfNS_4arch4Sm80ELb1ELb0ELb0ELb0ELb1ELb0ELb1ELb0EEENS1_21CollectiveEpilogueFwdINS6_IJS8_SA_S9_EEENS6_IJNS7_ILi1EEESI_SI_EEESC_SE_Li256ELb0ELb1ELb0ELb0EEENS1_30DynamicPersistentTileSchedulerILi256ELi256ELb0ELb1ELb0EEEEEEEEEvNT_6ParamsE:
[----:B------:R-:W-:Y:S01]  /*0000*/  LDC R1, c[0x0][0x28] ;  /* 0x00000a00ff017b82 */ /* 0x000fe20000000800 */
[----:B------:R-:W-:Y:S05]  /*0010*/  EXIT ;  /* 0x000000000000794d */ /* 0x000fea0003800000 */
.L_x_6:
        /* <DEDUP_REMOVED lines=14> */
.L_x_24:


//--------------------- .text._ZN7cutlass13device_kernelIN5flash19enable_sm80_to_sm89INS1_16FlashAttnFwdSm80INS1_25CollectiveMainloopFwdSm80ILi8ELi1ELb1EN4cute5tupleIJNS5_1CILi128EEENS7_ILi64EEENS7_ILi256EEEEEELi256ENS_6half_tEfNS_4arch4Sm80ELb1ELb0ELb0ELb1ELb1ELb0ELb1ELb0EEENS1_21CollectiveEpilogueFwdINS6_IJS8_SA_S9_EEENS6_IJNS7_ILi1EEESI_SI_EEESC_SE_Li256ELb1ELb1ELb0ELb0EEENS1_19SingleTileSchedulerILb1ELb0ELb1ELi128EEEEEEEEEvNT_6ParamsE --------------------------
	.section	.text._ZN7cutlass13device_kernelIN5flash19enable_sm80_to_sm89INS1_16FlashAttnFwdSm80INS1_25CollectiveMainloopFwdSm80ILi8ELi1ELb1EN4cute5tupleIJNS5_1CILi128EEENS7_ILi64EEENS7_ILi256EEEEEELi256ENS_6half_tEfNS_4arch4Sm80ELb1ELb0ELb0ELb1ELb1ELb0ELb1ELb0EEENS1_21CollectiveEpilogueFwdINS6_IJS8_SA_S9_EEENS6_IJNS7_ILi1EEESI_SI_EEESC_SE_Li256ELb1ELb1ELb0ELb0EEENS1_19SingleTileSchedulerILb1ELb0ELb1ELi128EEEEEEEEEvNT_6ParamsE,"ax",@progbits
	.align	128
.text._ZN7cutlass13device_kernelIN5flash19enable_sm80_to_sm89INS1_16FlashAttnFwdSm80INS1_25CollectiveMainloopFwdSm80ILi8ELi1ELb1EN4cute5tupleIJNS5_1CILi128EEENS7_ILi64EEENS7_ILi256EEEEEELi256ENS_6half_tEfNS_4arch4Sm80ELb1ELb0ELb0ELb1ELb1ELb0ELb1ELb0EEENS1_21CollectiveEpilogueFwdINS6_IJS8_SA_S9_EEENS6_IJNS7_ILi1EEESI_SI_EEESC_SE_Li256ELb1ELb1ELb0ELb0EEENS1_19SingleTileSchedulerILb1ELb0ELb1ELi128EEEEEEEEEvNT_6ParamsE:
        .type           _ZN7cutlass13device_kernelIN5flash19enable_sm80_to_sm89INS1_16FlashAttnFwdSm80INS1_25CollectiveMainloopFwdSm80ILi8ELi1ELb1EN4cute5tupleIJNS5_1CILi128EEENS7_ILi64EEENS7_ILi256EEEEEELi256ENS_6half_tEfNS_4arch4Sm80ELb1ELb0ELb0ELb1ELb1ELb0ELb1ELb0EEENS1_21CollectiveEpilogueFwdINS6_IJS8_SA_S9_EEENS6_IJNS7_ILi1EEESI_SI_EEESC_SE_Li256ELb1ELb1ELb0ELb0EEENS1_19SingleTileSchedulerILb1ELb0ELb1ELi128EEEEEEEEEvNT_6ParamsE,@function
        .size           _ZN7cutlass13device_kernelIN5flash19enable_sm80_to_sm89INS1_16FlashAttnFwdSm80INS1_25CollectiveMainloopFwdSm80ILi8ELi1ELb1EN4cute5tupleIJNS5_1CILi128EEENS7_ILi64EEENS7_ILi256EEEEEELi256ENS_6half_tEfNS_4arch4Sm80ELb1ELb0ELb0ELb1ELb1ELb0ELb1ELb0EEENS1_21CollectiveEpilogueFwdINS6_IJS8_SA_S9_EEENS6_IJNS7_ILi1EEESI_SI_EEESC_SE_Li256ELb1ELb1ELb0ELb0EEENS1_19SingleTileSchedulerILb1ELb0ELb1ELi128EEEEEEEEEvNT_6ParamsE,(.L_x_25 - _ZN7cutlass13device_kernelIN5flash19enable_sm80_to_sm89INS1_16FlashAttnFwdSm80INS1_25CollectiveMainloopFwdSm80ILi8ELi1ELb1EN4cute5tupleIJNS5_1CILi128EEENS7_ILi64EEENS7_ILi256EEEEEELi256ENS_6half_tEfNS_4arch4Sm80ELb1ELb0ELb0ELb1ELb1ELb0ELb1ELb0EEENS1_21CollectiveEpilogueFwdINS6_IJS8_SA_S9_EEENS6_IJNS7_ILi1EEESI_SI_EEESC_SE_Li256ELb1ELb1ELb0ELb0EEENS1_19SingleTileSchedulerILb1ELb0ELb1ELi128EEEEEEEEEvNT_6ParamsE)
        .other          _ZN7cutlass13device_kernelIN5flash19enable_sm80_to_sm89INS1_16FlashAttnFwdSm80INS1_25CollectiveMainloopFwdSm80ILi8ELi1ELb1EN4cute5tupleIJNS5_1CILi128EEENS7_ILi64EEENS7_ILi256EEEEEELi256ENS_6half_tEfNS_4arch4Sm80ELb1ELb0ELb0ELb1ELb1ELb0ELb1ELb0EEENS1_21CollectiveEpilogueFwdINS6_IJS8_SA_S9_EEENS6_IJNS7_ILi1EEESI_SI_EEESC_SE_Li256ELb1ELb1ELb0ELb0EEENS1_19SingleTileSchedulerILb1ELb0ELb1ELi128EEEEEEEEEvNT_6ParamsE,@"STO_CUDA_ENTRY STV_DEFAULT"
_ZN7cutlass13device_kernelIN5flash19enable_sm80_to_sm89INS1_16FlashAttnFwdSm80INS1_25CollectiveMainloopFwdSm80ILi8ELi1ELb1EN4cute5tupleIJNS5_1CILi128EEENS7_ILi64EEENS7_ILi256EEEEEELi256ENS_6half_tEfNS_4arch4Sm80ELb1ELb0ELb0ELb1ELb1ELb0ELb1ELb0EEENS1_21CollectiveEpilogueFwdINS6_IJS8_SA_S9_EEENS6_IJNS7_ILi1EEESI_SI_EEESC_SE_Li256ELb1ELb1ELb0ELb0EEENS1_19SingleTileSchedulerILb1ELb0ELb1ELi128EEEEEEEEEvNT_6ParamsE:
[----:B------:R-:W-:Y:S01]  /*0000*/  LDC R1, c[0x0][0x28] ;  /* 0x00000a00ff017b82 */ /* 0x000fe20000000800 */
[----:B------:R-:W-:Y:S05]  /*0010*/  EXIT ;  /* 0x000000000000794d */ /* 0x000fea0003800000 */
.L_x_7:
        /* <DEDUP_REMOVED lines=14> */
.L_x_25:


//--------------------- .text._ZN7cutlass13device_kernelIN5flash19enable_sm80_to_sm89INS1_16FlashAttnFwdSm80INS1_25CollectiveMainloopFwdSm80ILi8ELi1ELb0EN4cute5tupleIJNS5_1CILi128EEENS7_ILi32EEENS7_ILi256EEEEEELi256ENS_6half_tEfNS_4arch4Sm80ELb1ELb0ELb0ELb1ELb1ELb1ELb1ELb0EEENS1_21CollectiveEpilogueFwdINS6_IJS8_SA_S9_EEENS6_IJNS7_ILi1EEESI_SI_EEESC_SE_Li256ELb1ELb1ELb0ELb0EEENS1_19SingleTileSchedulerILb1ELb0ELb1ELi128EEEEEEEEEvNT_6ParamsE --------------------------
	.section	.text._ZN7cutlass13device_kernelIN5flash19enable_sm80_to_sm89INS1_16FlashAttnFwdSm80INS1_25CollectiveMainloopFwdSm80ILi8ELi1ELb0EN4cute5tupleIJNS5_1CILi128EEENS7_ILi32EEENS7_ILi256EEEEEELi256ENS_6half_tEfNS_4arch4Sm80ELb1ELb0ELb0ELb1ELb1ELb1ELb1ELb0EEENS1_21CollectiveEpilogueFwdINS6_IJS8_SA_S9_EEENS6_IJNS7_ILi1EEESI_SI_EEESC_SE_Li256ELb1ELb1ELb0ELb0EEENS1_19SingleTileSchedulerILb1ELb0ELb1ELi128EEEEEEEEEvNT_6ParamsE,"ax",@progbits
	.align	128
.text._ZN7cutlass13device_kernelIN5flash19enable_sm80_to_sm89INS1_16FlashAttnFwdSm80INS1_25CollectiveMainloopFwdSm80ILi8ELi1ELb0EN4cute5tupleIJNS5_1CILi128EEENS7_ILi32EEENS7_ILi256EEEEEELi256ENS_6half_tEfNS_4arch4Sm80ELb1ELb0ELb0ELb1ELb1ELb1ELb1ELb0EEENS1_21CollectiveEpilogueFwdINS6_IJS8_SA_S9_EEENS6_IJNS7_ILi1EEESI_SI_EEESC_SE_Li256ELb1ELb1ELb0ELb0EEENS1_19SingleTileSchedulerILb1ELb0ELb1ELi128EEEEEEEEEvNT_6ParamsE:
        .type           _ZN7cutlass13device_kernelIN5flash19enable_sm80_to_sm89INS1_16FlashAttnFwdSm80INS1_25CollectiveMainloopFwdSm80ILi8ELi1ELb0EN4cute5tupleIJNS5_1CILi128EEENS7_ILi32EEENS7_ILi256EEEEEELi256ENS_6half_tEfNS_4arch4Sm80ELb1ELb0ELb0ELb1ELb1ELb1ELb1ELb0EEENS1_21CollectiveEpilogueFwdINS6_IJS8_SA_S9_EEENS6_IJNS7_ILi1EEESI_SI_EEESC_SE_Li256ELb1ELb1ELb0ELb0EEENS1_19SingleTileSchedulerILb1ELb0ELb1ELi128EEEEEEEEEvNT_6ParamsE,@function
        .size           _ZN7cutlass13device_kernelIN5flash19enable_sm80_to_sm89INS1_16FlashAttnFwdSm80INS1_25CollectiveMainloopFwdSm80ILi8ELi1ELb0EN4cute5tupleIJNS5_1CILi128EEENS7_ILi32EEENS7_ILi256EEEEEELi256ENS_6half_tEfNS_4arch4Sm80ELb1ELb0ELb0ELb1ELb1ELb1ELb1ELb0EEENS1_21CollectiveEpilogueFwdINS6_IJS8_SA_S9_EEENS6_IJNS7_ILi1EEESI_SI_EEESC_SE_Li256ELb1ELb1ELb0ELb0EEENS1_19SingleTileSchedulerILb1ELb0ELb1ELi128EEEEEEEEEvNT_6ParamsE,(.L_x_26 - _ZN7cutlass13device_kernelIN5flash19enable_sm80_to_sm89INS1_16FlashAttnFwdSm80INS1_25CollectiveMainloopFwdSm80ILi8ELi1ELb0EN4cute5tupleIJNS5_1CILi128EEENS7_ILi32EEENS7_ILi256EEEEEELi256ENS_6half_tEfNS_4arch4Sm80ELb1ELb0ELb0ELb1ELb1ELb1ELb1ELb0EEENS1_21CollectiveEpilogueFwdINS6_IJS8_SA_S9_EEENS6_IJNS7_ILi1EEESI_SI_EEESC_SE_Li256ELb1ELb1ELb0ELb0EEENS1_19SingleTileSchedulerILb1ELb0ELb1ELi128EEEEEEEEEvNT_6ParamsE)
        .other          _ZN7cutlass13device_kernelIN5flash19enable_sm80_to_sm89INS1_16FlashAttnFwdSm80INS1_25CollectiveMainloopFwdSm80ILi8ELi1ELb0EN4cute5tupleIJNS5_1CILi128EEENS7_ILi32EEENS7_ILi256EEEEEELi256ENS_6half_tEfNS_4arch4Sm80ELb1ELb0ELb0ELb1ELb1ELb1ELb1ELb0EEENS1_21CollectiveEpilogueFwdINS6_IJS8_SA_S9_EEENS6_IJNS7_ILi1EEESI_SI_EEESC_SE_Li256ELb1ELb1ELb0ELb0EEENS1_19SingleTileSchedulerILb1ELb0ELb1ELi128EEEEEEEEEvNT_6ParamsE,@"STO_CUDA_ENTRY STV_DEFAULT"
_ZN7cutlass13device_kernelIN5flash19enable_sm80_to_sm89INS1_16FlashAttnFwdSm80INS1_25CollectiveMainloopFwdSm80ILi8ELi1ELb0EN4cute5tupleIJNS5_1CILi128EEENS7_ILi32EEENS7_ILi256EEEEEELi256ENS_6half_tEfNS_4arch4Sm80ELb1ELb0ELb0ELb1ELb1ELb1ELb1ELb0EEENS1_21CollectiveEpilogueFwdINS6_IJS8_SA_S9_EEENS6_IJNS7_ILi1EEESI_SI_EEESC_SE_Li256ELb1ELb1ELb0ELb0EEENS1_19SingleTileSchedulerILb1ELb0ELb1ELi128EEEEEEEEEvNT_6ParamsE:
[----:B------:R-:W-:Y:S01]  /*0000*/  LDC R1, c[0x0][0x28] ;  /* 0x00000a00ff017b82 */ /* 0x000fe20000000800 */
[----:B------:R-:W-:Y:S05]  /*0010*/  EXIT ;  /* 0x000000000000794d */ /* 0x000fea0003800000 */
.L_x_8:
        /* <DEDUP_REMOVED lines=14> */
.L_x_26:


//--------------------- .text._ZN7cutlass13device_kernelIN5flash19enable_sm80_to_sm89INS1_16FlashAttnFwdSm80INS1_25CollectiveMainloopFwdSm80ILi8ELi1ELb0EN4cute5tupleIJNS5_1CILi128EEENS7_ILi96EEENS7_ILi256EEEEEELi256ENS_6half_tEfNS_4arch4Sm80ELb0ELb0ELb0ELb0ELb1ELb0ELb1ELb0EEENS1_21CollectiveEpilogueFwdINS6_IJS8_SA_S9_EEENS6_IJNS7_ILi1EEESI_SI_EEESC_SE_Li256ELb0ELb1ELb0ELb0EEENS1_19SingleTileSchedulerILb0ELb0ELb1ELi128EEEEEEEEEvNT_6ParamsE --------------------------
	.section	.text._ZN7cutlass13device_kernelIN5flash19enable_sm80_to_sm89INS1_16FlashAttnFwdSm80INS1_25CollectiveMainloopFwdSm80ILi8ELi1ELb0EN4cute5tupleIJNS5_1CILi128EEENS7_ILi96EEENS7_ILi256EEEEEELi256ENS_6half_tEfNS_4arch4Sm80ELb0ELb0ELb0ELb0ELb1ELb0ELb1ELb0EEENS1_21CollectiveEpilogueFwdINS6_IJS8_SA_S9_EEENS6_IJNS7_ILi1EEESI_SI_EEESC_SE_Li256ELb0ELb1ELb0ELb0EEENS1_19SingleTileSchedulerILb0ELb0ELb1ELi128EEEEEEEEEvNT_6ParamsE,"ax",@progbits
	.align	128
.text._ZN7cutlass13device_kernelIN5flash19enable_sm80_to_sm89INS1_16FlashAttnFwdSm80INS1_25CollectiveMainloopFwdSm80ILi8ELi1ELb0EN4cute5tupleIJNS5_1CILi128EEENS7_ILi96EEENS7_ILi256EEEEEELi256ENS_6half_tEfNS_4arch4Sm80ELb0ELb0ELb0ELb0ELb1ELb0ELb1ELb0EEENS1_21CollectiveEpilogueFwdINS6_IJS8_SA_S9_EEENS6_IJNS7_ILi1EEESI_SI_EEESC_SE_Li256ELb0ELb1ELb0ELb0EEENS1_19SingleTileSchedulerILb0ELb0ELb1ELi128EEEEEEEEEvNT_6ParamsE:
        .type           _ZN7cutlass13device_kernelIN5flash19enable_sm80_to_sm89INS1_16FlashAttnFwdSm80INS1_25CollectiveMainloopFwdSm80ILi8ELi1ELb0EN4cute5tupleIJNS5_1CILi128EEENS7_ILi96EEENS7_ILi256EEEEEELi256ENS_6half_tEfNS_4arch4Sm80ELb0ELb0ELb0ELb0ELb1ELb0ELb1ELb0EEENS1_21CollectiveEpilogueFwdINS6_IJS8_SA_S9_EEENS6_IJNS7_ILi1EEESI_SI_EEESC_SE_Li256ELb0ELb1ELb0ELb0EEENS1_19SingleTileSchedulerILb0ELb0ELb1ELi128EEEEEEEEEvNT_6ParamsE,@function
        .size           _ZN7cutlass13device_kernelIN5flash19enable_sm80_to_sm89INS1_16FlashAttnFwdSm80INS1_25CollectiveMainloopFwdSm80ILi8ELi1ELb0EN4cute5tupleIJNS5_1CILi128EEENS7_ILi96EEENS7_ILi256EEEEEELi256ENS_6half_tEfNS_4arch4Sm80ELb0ELb0ELb0ELb0ELb1ELb0ELb1ELb0EEENS1_21CollectiveEpilogueFwdINS6_IJS8_SA_S9_EEENS6_IJNS7_ILi1EEESI_SI_EEESC_SE_Li256ELb0ELb1ELb0ELb0EEENS1_19SingleTileSchedulerILb0ELb0ELb1ELi128EEEEEEEEEvNT_6ParamsE,(.L_x_27 - _ZN7cutlass13device_kernelIN5flash19enable_sm80_to_sm89INS1_16FlashAttnFwdSm80INS1_25CollectiveMainloopFwdSm80ILi8ELi1ELb0EN4cute5tupleIJNS5_1CILi128EEENS7_ILi96EEENS7_ILi256EEEEEELi256ENS_6half_tEfNS_4arch4Sm80ELb0ELb0ELb0ELb0ELb1ELb0ELb1ELb0EEENS1_21CollectiveEpilogueFwdINS6_IJS8_SA_S9_EEENS6_IJNS7_ILi1EEESI_SI_EEESC_SE_Li256ELb0ELb1ELb0ELb0EEENS1_19SingleTileSchedulerILb0ELb0ELb1ELi128EEEEEEEEEvNT_6ParamsE)
        .other          _ZN7cutlass13device_kernelIN5flash19enable_sm80_to_sm89INS1_16FlashAttnFwdSm80INS1_25CollectiveMainloopFwdSm80ILi8ELi1ELb0EN4cute5tupleIJNS5_1CILi128EEENS7_ILi96EEENS7_ILi256EEEEEELi256ENS_6half_tEfNS_4arch4Sm80ELb0ELb0ELb0ELb0ELb1ELb0ELb1ELb0EEENS1_21CollectiveEpilogueFwdINS6_IJS8_SA_S9_EEENS6_IJNS7_ILi1EEESI_SI_EEESC_SE_Li256ELb0ELb1ELb0ELb0EEENS1_19SingleTileSchedulerILb0ELb0ELb1ELi128EEEEEEEEEvNT_6ParamsE,@"STO_CUDA_ENTRY STV_DEFAULT"
_ZN7cutlass13device_kernelIN5flash19enable_sm80_to_sm89INS1_16FlashAttnFwdSm80INS1_25CollectiveMainloopFwdSm80ILi8ELi1ELb0EN4cute5tupleIJNS5_1CILi128EEENS7_ILi96EEENS7_ILi256EEEEEELi256ENS_6half_tEfNS_4arch4Sm80ELb0ELb0ELb0ELb0ELb1ELb0ELb1ELb0EEENS1_21CollectiveEpilogueFwdINS6_IJS8_SA_S9_EEENS6_IJNS7_ILi1EEESI_SI_EEESC_SE_Li256ELb0ELb1ELb0ELb0EEENS1_19SingleTileSchedulerILb0ELb0ELb1ELi128EEEEEEEEEvNT_6ParamsE:
[----:B------:R-:W-:Y:S01]  /*0000*/  LDC R1, c[0x0][0x28] ;  /* 0x00000a00ff017b82 */ /* 0x000fe20000000800 */
[----:B------:R-:W-:Y:S05]  /*0010*/  EXIT ;  /* 0x000000000000794d */ /* 0x000fea0003800000 */
.L_x_9:
        /* <DEDUP_REMOVED lines=14> */
.L_x_27:


//--------------------- .text._ZN7cutlass13device_kernelIN5flash19enable_sm80_to_sm89INS1_16FlashAttnFwdSm80INS1_25CollectiveMainloopFwdSm80ILi8ELi1ELb0EN4cute5tupleIJNS5_1CILi128EEENS7_ILi96EEENS7_ILi256EEEEEELi256ENS_6half_tEfNS_4arch4Sm80ELb0ELb0ELb0ELb1ELb1ELb0ELb1ELb0EEENS1_21CollectiveEpilogueFwdINS6_IJS8_SA_S9_EEENS6_IJNS7_ILi1EEESI_SI_EEESC_SE_Li256ELb1ELb1ELb0ELb0EEENS1_19SingleTileSchedulerILb1ELb0ELb1ELi128EEEEEEEEEvNT_6ParamsE --------------------------
	.section	.text._ZN7cutlass13device_kernelIN5flash19enable_sm80_to_sm89INS1_16FlashAttnFwdSm80INS1_25CollectiveMainloopFwdSm80ILi8ELi1ELb0EN4cute5tupleIJNS5_1CILi128EEENS7_ILi96EEENS7_ILi256EEEEEELi256ENS_6half_tEfNS_4arch4Sm80ELb0ELb0ELb0ELb1ELb1ELb0ELb1ELb0EEENS1_21CollectiveEpilogueFwdINS6_IJS8_SA_S9_EEENS6_IJNS7_ILi1EEESI_SI_EEESC_SE_Li256ELb1ELb1ELb0ELb0EEENS1_19SingleTileSchedulerILb1ELb0ELb1ELi128EEEEEEEEEvNT_6ParamsE,"ax",@progbits
	.align	128
.text._ZN7cutlass13device_kernelIN5flash19enable_sm80_to_sm89INS1_16FlashAttnFwdSm80INS1_25CollectiveMainloopFwdSm80ILi8ELi1ELb0EN4cute5tupleIJNS5_1CILi128EEENS7_ILi96EEENS7_ILi256EEEEEELi256ENS_6half_tEfNS_4arch4Sm80ELb0ELb0ELb0ELb1ELb1ELb0ELb1ELb0EEENS1_21CollectiveEpilogueFwdINS6_IJS8_SA_S9_EEENS6_IJNS7_ILi1EEESI_SI_EEESC_SE_Li256ELb1ELb1ELb0ELb0EEENS1_19SingleTileSchedulerILb1ELb0ELb1ELi128EEEEEEEEEvNT_6ParamsE:
        .type           _ZN7cutlass13device_kernelIN5flash19enable_sm80_to_sm89INS1_16FlashAttnFwdSm80INS1_25CollectiveMainloopFwdSm80ILi8ELi1ELb0EN4cute5tupleIJNS5_1CILi128EEENS7_ILi96EEENS7_ILi256EEEEEELi256ENS_6half_tEfNS_4arch4Sm80ELb0ELb0ELb0ELb1ELb1ELb0ELb1ELb0EEENS1_21CollectiveEpilogueFwdINS6_IJS8_SA_S9_EEENS6_IJNS7_ILi1EEESI_SI_EEESC_SE_Li256ELb1ELb1ELb0ELb0EEENS1_19SingleTileSchedulerILb1ELb0ELb1ELi128EEEEEEEEEvNT_6ParamsE,@function
        .size           _ZN7cutlass13device_kernelIN5flash19enable_sm80_to_sm89INS1_16FlashAttnFwdSm80INS1_25CollectiveMainloopFwdSm80ILi8ELi1ELb0EN4cute5tupleIJNS5_1CILi128EEENS7_ILi96EEENS7_ILi256EEEEEELi256ENS_6half_tEfNS_4arch4Sm80ELb0ELb0ELb0ELb1ELb1ELb0ELb1ELb0EEENS1_21CollectiveEpilogueFwdINS6_IJS8_SA_S9_EEENS6_IJNS7_ILi1EEESI_SI_EEESC_SE_Li256ELb1ELb1ELb0ELb0EEENS1_19SingleTileSchedulerILb1ELb0ELb1ELi128EEEEEEEEEvNT_6ParamsE,(.L_x_28 - _ZN7cutlass13device_kernelIN5flash19enable_sm80_to_sm89INS1_16FlashAttnFwdSm80INS1_25CollectiveMainloopFwdSm80ILi8ELi1ELb0EN4cute5tupleIJNS5_1CILi128EEENS7_ILi96EEENS7_ILi256EEEEEELi256ENS_6half_tEfNS_4arch4Sm80ELb0ELb0ELb0ELb1ELb1ELb0ELb1ELb0EEENS1_21CollectiveEpilogueFwdINS6_IJS8_SA_S9_EEENS6_IJNS7_ILi1EEESI_SI_EEESC_SE_Li256ELb1ELb1ELb0ELb0EEENS1_19SingleTileSchedulerILb1ELb0ELb1ELi128EEEEEEEEEvNT_6ParamsE)
        .other          _ZN7cutlass13device_kernelIN5flash19enable_sm80_to_sm89INS1_16FlashAttnFwdSm80INS1_25CollectiveMainloopFwdSm80ILi8ELi1ELb0EN4cute5tupleIJNS5_1CILi128EEENS7_ILi96EEENS7_ILi256EEEEEELi256ENS_6half_tEfNS_4arch4Sm80ELb0ELb0ELb0ELb1ELb1ELb0ELb1ELb0EEENS1_21CollectiveEpilogueFwdINS6_IJS8_SA_S9_EEENS6_IJNS7_ILi1EEESI_SI_EEESC_SE_Li256ELb1ELb1ELb0ELb0EEENS1_19SingleTileSchedulerILb1ELb0ELb1ELi128EEEEEEEEEvNT_6ParamsE,@"STO_CUDA_ENTRY STV_DEFAULT"
_ZN7cutlass13device_kernelIN5flash19enable_sm80_to_sm89INS1_16FlashAttnFwdSm80INS1_25CollectiveMainloopFwdSm80ILi8ELi1ELb0EN4cute5tupleIJNS5_1CILi128EEENS7_ILi96EEENS7_ILi256EEEEEELi256ENS_6half_tEfNS_4arch4Sm80ELb0ELb0ELb0ELb1ELb1ELb0ELb1ELb0EEENS1_21CollectiveEpilogueFwdINS6_IJS8_SA_S9_EEENS6_IJNS7_ILi1EEESI_SI_EEESC_SE_Li256ELb1ELb1ELb0ELb0EEENS1_19SingleTileSchedulerILb1ELb0ELb1ELi128EEEEEEEEEvNT_6ParamsE:
[----:B------:R-:W-:Y:S01]  /*0000*/  LDC R1, c[0x0][0x28] ;  /* 0x00000a00ff017b82 */ /* 0x000fe20000000800 */
[----:B------:R-:W-:Y:S05]  /*0010*/  EXIT ;  /* 0x000000000000794d */ /* 0x000fea0003800000 */
.L_x_10:
        /* <DEDUP_REMOVED lines=14> */
.L_x_28:


//--------------------- .text._ZN7cutlass13device_kernelIN5flash19enable_sm80_to_sm89INS1_16FlashAttnFwdSm80INS1_25CollectiveMainloopFwdSm80ILi8ELi1ELb0EN4cute5tupleIJNS5_1CILi128EEENS7_ILi48EEENS7_ILi256EEEEEELi256ENS_6half_tEfNS_4arch4Sm80ELb0ELb0ELb0ELb1ELb1ELb1ELb1ELb0EEENS1_21CollectiveEpilogueFwdINS6_IJS8_SA_S9_EEENS6_IJNS7_ILi1EEESI_SI_EEESC_SE_Li256ELb1ELb1ELb0ELb0EEENS1_19SingleTileSchedulerILb1ELb0ELb1ELi128EEEEEEEEEvNT_6ParamsE --------------------------
	.section	.text._ZN7cutlass13device_kernelIN5flash19enable_sm80_to_sm89INS1_16FlashAttnFwdSm80INS1_25CollectiveMainloopFwdSm80ILi8ELi1ELb0EN4cute5tupleIJNS5_1CILi128EEENS7_ILi48EEENS7_ILi256EEEEEELi256ENS_6half_tEfNS_4arch4Sm80ELb0ELb0ELb0ELb1ELb1ELb1ELb1ELb0EEENS1_21CollectiveEpilogueFwdINS6_IJS8_SA_S9_EEENS6_IJNS7_ILi1EEESI_SI_EEESC_SE_Li256ELb1ELb1ELb0ELb0EEENS1_19SingleTileSchedulerILb1ELb0ELb1ELi128EEEEEEEEEvNT_6ParamsE,"ax",@progbits
	.align	128
.text._ZN7cutlass13device_kernelIN5flash19enable_sm80_to_sm89INS1_16FlashAttnFwdSm80INS1_25CollectiveMainloopFwdSm80ILi8ELi1ELb0EN4cute5tupleIJNS5_1CILi128EEENS7_ILi48EEENS7_ILi256EEEEEELi256ENS_6half_tEfNS_4arch4Sm80ELb0ELb0ELb0ELb1ELb1ELb1ELb1ELb0EEENS1_21CollectiveEpilogueFwdINS6_IJS8_SA_S9_EEENS6_IJNS7_ILi1EEESI_SI_EEESC_SE_Li256ELb1ELb1ELb0ELb0EEENS1_19SingleTileSchedulerILb1ELb0ELb1ELi128EEEEEEEEEvNT_6ParamsE:
        .type           _ZN7cutlass13device_kernelIN5flash19enable_sm80_to_sm89INS1_16FlashAttnFwdSm80INS1_25CollectiveMainloopFwdSm80ILi8ELi1ELb0EN4cute5tupleIJNS5_1CILi128EEENS7_ILi48EEENS7_ILi256EEEEEELi256ENS_6half_tEfNS_4arch4Sm80ELb0ELb0ELb0ELb1ELb1ELb1ELb1ELb0EEENS1_21CollectiveEpilogueFwdINS6_IJS8_SA_S9_EEENS6_IJNS7_ILi1EEESI_SI_EEESC_SE_Li256ELb1ELb1ELb0ELb0EEENS1_19SingleTileSchedulerILb1ELb0ELb1ELi128EEEEEEEEEvNT_6ParamsE,@function
        .size           _ZN7cutlass13device_kernelIN5flash19enable_sm80_to_sm89INS1_16FlashAttnFwdSm80INS1_25CollectiveMainloopFwdSm80ILi8ELi1ELb0EN4cute5tupleIJNS5_1CILi128EEENS7_ILi48EEENS7_ILi256EEEEEELi256ENS_6half_tEfNS_4arch4Sm80ELb0ELb0ELb0ELb1ELb1ELb1ELb1ELb0EEENS1_21CollectiveEpilogueFwdINS6_IJS8_SA_S9_EEENS6_IJNS7_ILi1EEESI_SI_EEESC_SE_Li256ELb1ELb1ELb0ELb0EEENS1_19SingleTileSchedulerILb1ELb0ELb1ELi128EEEEEEEEEvNT_6ParamsE,(.L_x_29 - _ZN7cutlass13device_kernelIN5flash19enable_sm80_to_sm89INS1_16FlashAttnFwdSm80INS1_25CollectiveMainloopFwdSm80ILi8ELi1ELb0EN4cute5tupleIJNS5_1CILi128EEENS7_ILi48EEENS7_ILi256EEEEEELi256ENS_6half_tEfNS_4arch4Sm80ELb0ELb0ELb0ELb1ELb1ELb1ELb1ELb0EEENS1_21CollectiveEpilogueFwdINS6_IJS8_SA_S9_EEENS6_IJNS7_ILi1EEESI_SI_EEESC_SE_Li256ELb1ELb1ELb0ELb0EEENS1_19SingleTileSchedulerILb1ELb0ELb1ELi128EEEEEEEEEvNT_6ParamsE)
        .other          _ZN7cutlass13device_kernelIN5flash19enable_sm80_to_sm89INS1_16FlashAttnFwdSm80INS1_25CollectiveMainloopFwdSm80ILi8ELi1ELb0EN4cute5tupleIJNS5_1CILi128EEENS7_ILi48EEENS7_ILi256EEEEEELi256ENS_6half_tEfNS_4arch4Sm80ELb0ELb0ELb0ELb1ELb1ELb1ELb1ELb0EEENS1_21CollectiveEpilogueFwdINS6_IJS8_SA_S9_EEENS6_IJNS7_ILi1EEESI_SI_EEESC_SE_Li256ELb1ELb1ELb0ELb0EEENS1_19SingleTileSchedulerILb1ELb0ELb1ELi128EEEEEEEEEvNT_6ParamsE,@"STO_CUDA_ENTRY STV_DEFAULT"
_ZN7cutlass13device_kernelIN5flash19enable_sm80_to_sm89INS1_16FlashAttnFwdSm80INS1_25CollectiveMainloopFwdSm80ILi8ELi1ELb0EN4cute5tupleIJNS5_1CILi128EEENS7_ILi48EEENS7_ILi256EEEEEELi256ENS_6half_tEfNS_4arch4Sm80ELb0ELb0ELb0ELb1ELb1ELb1ELb1ELb0EEENS1_21CollectiveEpilogueFwdINS6_IJS8_SA_S9_EEENS6_IJNS7_ILi1EEESI_SI_EEESC_SE_Li256ELb1ELb1ELb0ELb0EEENS1_19SingleTileSchedulerILb1ELb0ELb1ELi128EEEEEEEEEvNT_6ParamsE:
[----:B------:R-:W-:Y:S01]  /*0000*/  LDC R1, c[0x0][0x28] ;  /* 0x00000a00ff017b82 */ /* 0x000fe20000000800 */
[----:B------:R-:W-:Y:S05]  /*0010*/  EXIT ;  /* 0x000000000000794d */ /* 0x000fea0003800000 */
.L_x_11:
        /* <DEDUP_REMOVED lines=14> */
.L_x_29:


//--------------------- .text._ZN7cutlass13device_kernelIN5flash19enable_sm80_to_sm89INS1_16FlashAttnFwdSm80INS1_25CollectiveMainloopFwdSm80ILi8ELi1ELb0EN4cute5tupleIJNS5_1CILi128EEENS7_ILi64EEENS7_ILi256EEEEEELi256ENS_6half_tEfNS_4arch4Sm80ELb0ELb1ELb0ELb0ELb1ELb0ELb1ELb0EEENS1_21CollectiveEpilogueFwdINS6_IJS8_SA_S9_EEENS6_IJNS7_ILi1EEESI_SI_EEESC_SE_Li256ELb0ELb1ELb0ELb0EEENS1_19SingleTileSchedulerILb0ELb0ELb1ELi128EEEEEEEEEvNT_6ParamsE --------------------------
	.section	.text._ZN7cutlass13device_kernelIN5flash19enable_sm80_to_sm89INS1_16FlashAttnFwdSm80INS1_25CollectiveMainloopFwdSm80ILi8ELi1ELb0EN4cute5tupleIJNS5_1CILi128EEENS7_ILi64EEENS7_ILi256EEEEEELi256ENS_6half_tEfNS_4arch4Sm80ELb0ELb1ELb0ELb0ELb1ELb0ELb1ELb0EEENS1_21CollectiveEpilogueFwdINS6_IJS8_SA_S9_EEENS6_IJNS7_ILi1EEESI_SI_EEESC_SE_Li256ELb0ELb1ELb0ELb0EEENS1_19SingleTileSchedulerILb0ELb0ELb1ELi128EEEEEEEEEvNT_6ParamsE,"ax",@progbits
	.align	128
.text._ZN7cutlass13device_kernelIN5flash19enable_sm80_to_sm89INS1_16FlashAttnFwdSm80INS1_25CollectiveMainloopFwdSm80ILi8ELi1ELb0EN4cute5tupleIJNS5_1CILi128EEENS7_ILi64EEENS7_ILi256EEEEEELi256ENS_6half_tEfNS_4arch4Sm80ELb0ELb1ELb0ELb0ELb1ELb0ELb1ELb0EEENS1_21CollectiveEpilogueFwdINS6_IJS8_SA_S9_EEENS6_IJNS7_ILi1EEESI_SI_EEESC_SE_Li256ELb0ELb1ELb0ELb0EEENS1_19SingleTileSchedulerILb0ELb0ELb1ELi128EEEEEEEEEvNT_6ParamsE:
        .type           _ZN7cutlass13device_kernelIN5flash19enable_sm80_to_sm89INS1_16FlashAttnFwdSm80INS1_25CollectiveMainloopFwdSm80ILi8ELi1ELb0EN4cute5tupleIJNS5_1CILi128EEENS7_ILi64EEENS7_ILi256EEEEEELi256ENS_6half_tEfNS_4arch4Sm80ELb0ELb1ELb0ELb0ELb1ELb0ELb1ELb0EEENS1_21CollectiveEpilogueFwdINS6_IJS8_SA_S9_EEENS6_IJNS7_ILi1EEESI_SI_EEESC_SE_Li256ELb0ELb1ELb0ELb0EEENS1_19SingleTileSchedulerILb0ELb0ELb1ELi128EEEEEEEEEvNT_6ParamsE,@function
        .size           _ZN7cutlass13device_kernelIN5flash19enable_sm80_to_sm89INS1_16FlashAttnFwdSm80INS1_25CollectiveMainloopFwdSm80ILi8ELi1ELb0EN4cute5tupleIJNS5_1CILi128EEENS7_ILi64EEENS7_ILi256EEEEEELi256ENS_6half_tEfNS_4arch4Sm80ELb0ELb1ELb0ELb0ELb1ELb0ELb1ELb0EEENS1_21CollectiveEpilogueFwdINS6_IJS8_SA_S9_EEENS6_IJNS7_ILi1EEESI_SI_EEESC_SE_Li256ELb0ELb1ELb0ELb0EEENS1_19SingleTileSchedulerILb0ELb0ELb1ELi128EEEEEEEEEvNT_6ParamsE,(.L_x_30 - _ZN7cutlass13device_kernelIN5flash19enable_sm80_to_sm89INS1_16FlashAttnFwdSm80INS1_25CollectiveMainloopFwdSm80ILi8ELi1ELb0EN4cute5tupleIJNS5_1CILi128EEENS7_ILi64EEENS7_ILi256EEEEEELi256ENS_6half_tEfNS_4arch4Sm80ELb0ELb1ELb0ELb0ELb1ELb0ELb1ELb0EEENS1_21CollectiveEpilogueFwdINS6_IJS8_SA_S9_EEENS6_IJNS7_ILi1EEESI_SI_EEESC_SE_Li256ELb0ELb1ELb0ELb0EEENS1_19SingleTileSchedulerILb0ELb0ELb1ELi128EEEEEEEEEvNT_6ParamsE)
        .other          _ZN7cutlass13device_kernelIN5flash19enable_sm80_to_sm89INS1_16FlashAttnFwdSm80INS1_25CollectiveMainloopFwdSm80ILi8ELi1ELb0EN4cute5tupleIJNS5_1CILi128EEENS7_ILi64EEENS7_ILi256EEEEEELi256ENS_6half_tEfNS_4arch4Sm80ELb0ELb1ELb0ELb0ELb1ELb0ELb1ELb0EEENS1_21CollectiveEpilogueFwdINS6_IJS8_SA_S9_EEENS6_IJNS7_ILi1EEESI_SI_EEESC_SE_Li256ELb0ELb1ELb0ELb0EEENS1_19SingleTileSchedulerILb0ELb0ELb1ELi128EEEEEEEEEvNT_6ParamsE,@"STO_CUDA_ENTRY STV_DEFAULT"
_ZN7cutlass13device_kernelIN5flash19enable_sm80_to_sm89INS1_16FlashAttnFwdSm80INS1_25CollectiveMainloopFwdSm80ILi8ELi1ELb0EN4cute5tupleIJNS5_1CILi128EEENS7_ILi64EEENS7_ILi256EEEEEELi256ENS_6half_tEfNS_4arch4Sm80ELb0ELb1ELb0ELb0ELb1ELb0ELb1ELb0EEENS1_21CollectiveEpilogueFwdINS6_IJS8_SA_S9_EEENS6_IJNS7_ILi1EEESI_SI_EEESC_SE_Li256ELb0ELb1ELb0ELb0EEENS1_19SingleTileSchedulerILb0ELb0ELb1ELi128EEEEEEEEEvNT_6ParamsE:
[----:B------:R-:W-:Y:S01]  /*0000*/  LDC R1, c[0x0][0x28] ;  /* 0x00000a00ff017b82 */ /* 0x000fe20000000800 */
[----:B------:R-:W-:Y:S05]  /*0010*/  EXIT ;  /* 0x000000000000794d */ /* 0x000fea0003800000 */
.L_x_12:
        /* <DEDUP_REMOVED lines=14> */
.L_x_30:


//--------------------- .text._ZN7cutlass13device_kernelIN5flash19enable_sm80_to_sm89INS1_16FlashAttnFwdSm80INS1_25CollectiveMainloopFwdSm80ILi8ELi1ELb0EN4cute5tupleIJNS5_1CILi128EEENS7_ILi64EEENS7_ILi256EEEEEELi256ENS_6half_tEfNS_4arch4Sm80ELb0ELb1ELb0ELb1ELb1ELb0ELb1ELb0EEENS1_21CollectiveEpilogueFwdINS6_IJS8_SA_S9_EEENS6_IJNS7_ILi1EEESI_SI_EEESC_SE_Li256ELb1ELb1ELb0ELb0EEENS1_19SingleTileSchedulerILb1ELb0ELb1ELi128EEEEEEEEEvNT_6ParamsE --------------------------
	.section	.text._ZN7cutlass13device_kernelIN5flash19enable_sm80_to_sm89INS1_16FlashAttnFwdSm80INS1_25CollectiveMainloopFwdSm80ILi8ELi1ELb0EN4cute5tupleIJNS5_1CILi128EEENS7_ILi64EEENS7_ILi256EEEEEELi256ENS_6half_tEfNS_4arch4Sm80ELb0ELb1ELb0ELb1ELb1ELb0ELb1ELb0EEENS1_21CollectiveEpilogueFwdINS6_IJS8_SA_S9_EEENS6_IJNS7_ILi1EEESI_SI_EEESC_SE_Li256ELb1ELb1ELb0ELb0EEENS1_19SingleTileSchedulerILb1ELb0ELb1ELi128EEEEEEEEEvNT_6ParamsE,"ax",@progbits
	.align	128
.text._ZN7cutlass13device_kernelIN5flash19enable_sm80_to_sm89INS1_16FlashAttnFwdSm80INS1_25CollectiveMainloopFwdSm80ILi8ELi1ELb0EN4cute5tupleIJNS5_1CILi128EEENS7_ILi64EEENS7_ILi256EEEEEELi256ENS_6half_tEfNS_4arch4Sm80ELb0ELb1ELb0ELb1ELb1ELb0ELb1ELb0EEENS1_21CollectiveEpilogueFwdINS6_IJS8_SA_S9_EEENS6_IJNS7_ILi1EEESI_SI_EEESC_SE_Li256ELb1ELb1ELb0ELb0EEENS1_19SingleTileSchedulerILb1ELb0ELb1ELi128EEEEEEEEEvNT_6ParamsE:
        .type           _ZN7cutlass13device_kernelIN5flash19enable_sm80_to_sm89INS1_16FlashAttnFwdSm80INS1_25CollectiveMainloopFwdSm80ILi8ELi1ELb0EN4cute5tupleIJNS5_1CILi128EEENS7_ILi64EEENS7_ILi256EEEEEELi256ENS_6half_tEfNS_4arch4Sm80ELb0ELb1ELb0ELb1ELb1ELb0ELb1ELb0EEENS1_21CollectiveEpilogueFwdINS6_IJS8_SA_S9_EEENS6_IJNS7_ILi1EEESI_SI_EEESC_SE_Li256ELb1ELb1ELb0ELb0EEENS1_19SingleTileSchedulerILb1ELb0ELb1ELi128EEEEEEEEEvNT_6ParamsE,@function
        .size           _ZN7cutlass13device_kernelIN5flash19enable_sm80_to_sm89INS1_16FlashAttnFwdSm80INS1_25CollectiveMainloopFwdSm80ILi8ELi1ELb0EN4cute5tupleIJNS5_1CILi128EEENS7_ILi64EEENS7_ILi256EEEEEELi256ENS_6half_tEfNS_4arch4Sm80ELb0ELb1ELb0ELb1ELb1ELb0ELb1ELb0EEENS1_21CollectiveEpilogueFwdINS6_IJS8_SA_S9_EEENS6_IJNS7_ILi1EEESI_SI_EEESC_SE_Li256ELb1ELb1ELb0ELb0EEENS1_19SingleTileSchedulerILb1ELb0ELb1ELi128EEEEEEEEEvNT_6ParamsE,(.L_x_31 - _ZN7cutlass13device_kernelIN5flash19enable_sm80_to_sm89INS1_16FlashAttnFwdSm80INS1_25CollectiveMainloopFwdSm80ILi8ELi1ELb0EN4cute5tupleIJNS5_1CILi128EEENS7_ILi64EEENS7_ILi256EEEEEELi256ENS_6half_tEfNS_4arch4Sm80ELb0ELb1ELb0ELb1ELb1ELb0ELb1ELb0EEENS1_21CollectiveEpilogueFwdINS6_IJS8_SA_S9_EEENS6_IJNS7_ILi1EEESI_SI_EEESC_SE_Li256ELb1ELb1ELb0ELb0EEENS1_19SingleTileSchedulerILb1ELb0ELb1ELi128EEEEEEEEEvNT_6ParamsE)
        .other          _ZN7cutlass13device_kernelIN5flash19enable_sm80_to_sm89INS1_16FlashAttnFwdSm80INS1_25CollectiveMainloopFwdSm80ILi8ELi1ELb0EN4cute5tupleIJNS5_1CILi128EEENS7_ILi64EEENS7_ILi256EEEEEELi256ENS_6half_tEfNS_4arch4Sm80ELb0ELb1ELb0ELb1ELb1ELb0ELb1ELb0EEENS1_21CollectiveEpilogueFwdINS6_IJS8_SA_S9_EEENS6_IJNS7_ILi1EEESI_SI_EEESC_SE_Li256ELb1ELb1ELb0ELb0EEENS1_19SingleTileSchedulerILb1ELb0ELb1ELi128EEEEEEEEEvNT_6ParamsE,@"STO_CUDA_ENTRY STV_DEFAULT"
_ZN7cutlass13device_kernelIN5flash19enable_sm80_to_sm89INS1_16FlashAttnFwdSm80INS1_25CollectiveMainloopFwdSm80ILi8ELi1ELb0EN4cute5tupleIJNS5_1CILi128EEENS7_ILi64EEENS7_ILi256EEEEEELi256ENS_6half_tEfNS_4arch4Sm80ELb0ELb1ELb0ELb1ELb1ELb0ELb1ELb0EEENS1_21CollectiveEpilogueFwdINS6_IJS8_SA_S9_EEENS6_IJNS7_ILi1EEESI_SI_EEESC_SE_Li256ELb1ELb1ELb0ELb0EEENS1_19SingleTileSchedulerILb1ELb0ELb1ELi128EEEEEEEEEvNT_6ParamsE:
[----:B------:R-:W-:Y:S01]  /*0000*/  LDC R1, c[0x0][0x28] ;  /* 0x00000a00ff017b82 */ /* 0x000fe20000000800 */
[----:B------:R-:W-:Y:S05]  /*0010*/  EXIT ;  /* 0x000000000000794d */ /* 0x000fea0003800000 */
.L_x_13:
        /* <DEDUP_REMOVED lines=14> */
.L_x_31:


//--------------------- .text._ZN7cutlass13device_kernelIN5flash19enable_sm80_to_sm89INS1_16FlashAttnFwdSm80INS1_25CollectiveMainloopFwdSm80ILi8ELi1ELb0EN4cute5tupleIJNS5_1CILi128EEENS7_ILi48EEENS7_ILi256EEEEEELi256ENS_6half_tEfNS_4arch4Sm80ELb0ELb1ELb0ELb1ELb1ELb1ELb1ELb0EEENS1_21CollectiveEpilogueFwdINS6_IJS8_SA_S9_EEENS6_IJNS7_ILi1EEESI_SI_EEESC_SE_Li256ELb1ELb1ELb0ELb0EEENS1_19SingleTileSchedulerILb1ELb0ELb1ELi128EEEEEEEEEvNT_6ParamsE --------------------------
	.section	.text._ZN7cutlass13device_kernelIN5flash19enable_sm80_to_sm89INS1_16FlashAttnFwdSm80INS1_25CollectiveMainloopFwdSm80ILi8ELi1ELb0EN4cute5tupleIJNS5_1CILi128EEENS7_ILi48EEENS7_ILi256EEEEEELi256ENS_6half_tEfNS_4arch4Sm80ELb0ELb1ELb0ELb1ELb1ELb1ELb1ELb0EEENS1_21CollectiveEpilogueFwdINS6_IJS8_SA_S9_EEENS6_IJNS7_ILi1EEESI_SI_EEESC_SE_Li256ELb1ELb1ELb0ELb0EEENS1_19SingleTileSchedulerILb1ELb0ELb1ELi128EEEEEEEEEvNT_6ParamsE,"ax",@progbits
	.align	128
.text._ZN7cutlass13device_kernelIN5flash19enable_sm80_to_sm89INS1_16FlashAttnFwdSm80INS1_25CollectiveMainloopFwdSm80ILi8ELi1ELb0EN4cute5tupleIJNS5_1CILi128EEENS7_ILi48EEENS7_ILi256EEEEEELi256ENS_6half_tEfNS_4arch4Sm80ELb0ELb1ELb0ELb1ELb1ELb1ELb1ELb0EEENS1_21CollectiveEpilogueFwdINS6_IJS8_SA_S9_EEENS6_IJNS7_ILi1EEESI_SI_EEESC_SE_Li256ELb1ELb1ELb0ELb0EEENS1_19SingleTileSchedulerILb1ELb0ELb1ELi128EEEEEEEEEvNT_6ParamsE:
        .type           _ZN7cutlass13device_kernelIN5flash19enable_sm80_to_sm89INS1_16FlashAttnFwdSm80INS1_25CollectiveMainloopFwdSm80ILi8ELi1ELb0EN4cute5tupleIJNS5_1CILi128EEENS7_ILi48EEENS7_ILi256EEEEEELi256ENS_6half_tEfNS_4arch4Sm80ELb0ELb1ELb0ELb1ELb1ELb1ELb1ELb0EEENS1_21CollectiveEpilogueFwdINS6_IJS8_SA_S9_EEENS6_IJNS7_ILi1EEESI_SI_EEESC_SE_Li256ELb1ELb1ELb0ELb0EEENS1_19SingleTileSchedulerILb1ELb0ELb1ELi128EEEEEEEEEvNT_6ParamsE,@function
        .size           _ZN7cutlass13device_kernelIN5flash19enable_sm80_to_sm89INS1_16FlashAttnFwdSm80INS1_25CollectiveMainloopFwdSm80ILi8ELi1ELb0EN4cute5tupleIJNS5_1CILi128EEENS7_ILi48EEENS7_ILi256EEEEEELi256ENS_6half_tEfNS_4arch4Sm80ELb0ELb1ELb0ELb1ELb1ELb1ELb1ELb0EEENS1_21CollectiveEpilogueFwdINS6_IJS8_SA_S9_EEENS6_IJNS7_ILi1EEESI_SI_EEESC_SE_Li256ELb1ELb1ELb0ELb0EEENS1_19SingleTileSchedulerILb1ELb0ELb1ELi128EEEEEEEEEvNT_6ParamsE,(.L_x_32 - _ZN7cutlass13device_kernelIN5flash19enable_sm80_to_sm89INS1_16FlashAttnFwdSm80INS1_25CollectiveMainloopFwdSm80ILi8ELi1ELb0EN4cute5tupleIJNS5_1CILi128EEENS7_ILi48EEENS7_ILi256EEEEEELi256ENS_6half_tEfNS_4arch4Sm80ELb0ELb1ELb0ELb1ELb1ELb1ELb1ELb0EEENS1_21CollectiveEpilogueFwdINS6_IJS8_SA_S9_EEENS6_IJNS7_ILi1EEESI_SI_EEESC_SE_Li256ELb1ELb1ELb0ELb0EEENS1_19SingleTileSchedulerILb1ELb0ELb1ELi128EEEEEEEEEvNT_6ParamsE)
        .other          _ZN7cutlass13device_kernelIN5flash19enable_sm80_to_sm89INS1_16FlashAttnFwdSm80INS1_25CollectiveMainloopFwdSm80ILi8ELi1ELb0EN4cute5tupleIJNS5_1CILi128EEENS7_ILi48EEENS7_ILi256EEEEEELi256ENS_6half_tEfNS_4arch4Sm80ELb0ELb1ELb0ELb1ELb1ELb1ELb1ELb0EEENS1_21CollectiveEpilogueFwdINS6_IJS8_SA_S9_EEENS6_IJNS7_ILi1EEESI_SI_EEESC_SE_Li256ELb1ELb1ELb0ELb0EEENS1_19SingleTileSchedulerILb1ELb0ELb1ELi128EEEEEEEEEvNT_6ParamsE,@"STO_CUDA_ENTRY STV_DEFAULT"
_ZN7cutlass13device_kernelIN5flash19enable_sm80_to_sm89INS1_16FlashAttnFwdSm80INS1_25CollectiveMainloopFwdSm80ILi8ELi1ELb0EN4cute5tupleIJNS5_1CILi128EEENS7_ILi48EEENS7_ILi256EEEEEELi256ENS_6half_tEfNS_4arch4Sm80ELb0ELb1ELb0ELb1ELb1ELb1ELb1ELb0EEENS1_21CollectiveEpilogueFwdINS6_IJS8_SA_S9_EEENS6_IJNS7_ILi1EEESI_SI_EEESC_SE_Li256ELb1ELb1ELb0ELb0EEENS1_19SingleTileSchedulerILb1ELb0ELb1ELi128EEEEEEEEEvNT_6ParamsE:
[----:B------:R-:W-:Y:S01]  /*0000*/  LDC R1, c[0x0][0x28] ;  /* 0x00000a00ff017b82 */ /* 0x000fe20000000800 */
[----:B------:R-:W-:Y:S05]  /*0010*/  EXIT ;  /* 0x000000000000794d */ /* 0x000fea0003800000 */
.L_x_14:
        /* <DEDUP_REMOVED lines=14> */
.L_x_32:


//--------------------- .text._ZN7cutlass13device_kernelIN5flash19enable_sm80_to_sm89INS1_16FlashAttnFwdSm80INS1_25CollectiveMainloopFwdSm80ILi8ELi1ELb0EN4cute5tupleIJNS5_1CILi128EEENS7_ILi96EEENS7_ILi256EEEEEELi256ENS_6half_tEfNS_4arch4Sm80ELb1ELb0ELb0ELb0ELb1ELb0ELb1ELb0EEENS1_21CollectiveEpilogueFwdINS6_IJS8_SA_S9_EEENS6_IJNS7_ILi1EEESI_SI_EEESC_SE_Li256ELb0ELb1ELb0ELb0EEENS1_30DynamicPersistentTileSchedulerILi256ELi256ELb0ELb1ELb0EEEEEEEEEvNT_6ParamsE --------------------------
	.section	.text._ZN7cutlass13device_kernelIN5flash19enable_sm80_to_sm89INS1_16FlashAttnFwdSm80INS1_25CollectiveMainloopFwdSm80ILi8ELi1ELb0EN4cute5tupleIJNS5_1CILi128EEENS7_ILi96EEENS7_ILi256EEEEEELi256ENS_6half_tEfNS_4arch4Sm80ELb1ELb0ELb0ELb0ELb1ELb0ELb1ELb0EEENS1_21CollectiveEpilogueFwdINS6_IJS8_SA_S9_EEENS6_IJNS7_ILi1EEESI_SI_EEESC_SE_Li256ELb0ELb1ELb0ELb0EEENS1_30DynamicPersistentTileSchedulerILi256ELi256ELb0ELb1ELb0EEEEEEEEEvNT_6ParamsE,"ax",@progbits
	.align	128
.text._ZN7cutlass13device_kernelIN5flash19enable_sm80_to_sm89INS1_16FlashAttnFwdSm80INS1_25CollectiveMainloopFwdSm80ILi8ELi1ELb0EN4cute5tupleIJNS5_1CILi128EEENS7_ILi96EEENS7_ILi256EEEEEELi256ENS_6half_tEfNS_4arch4Sm80ELb1ELb0ELb0ELb0ELb1ELb0ELb1ELb0EEENS1_21CollectiveEpilogueFwdINS6_IJS8_SA_S9_EEENS6_IJNS7_ILi1EEESI_SI_EEESC_SE_Li256ELb0ELb1ELb0ELb0EEENS1_30DynamicPersistentTileSchedulerILi256ELi256ELb0ELb1ELb0EEEEEEEEEvNT_6ParamsE:
        .type           _ZN7cutlass13device_kernelIN5flash19enable_sm80_to_sm89INS1_16FlashAttnFwdSm80INS1_25CollectiveMainloopFwdSm80ILi8ELi1ELb0EN4cute5tupleIJNS5_1CILi128EEENS7_ILi96EEENS7_ILi256EEEEEELi256ENS_6half_tEfNS_4arch4Sm80ELb1ELb0ELb0ELb0ELb1ELb0ELb1ELb0EEENS1_21CollectiveEpilogueFwdINS6_IJS8_SA_S9_EEENS6_IJNS7_ILi1EEESI_SI_EEESC_SE_Li256ELb0ELb1ELb0ELb0EEENS1_30DynamicPersistentTileSchedulerILi256ELi256ELb0ELb1ELb0EEEEEEEEEvNT_6ParamsE,@function
        .size           _ZN7cutlass13device_kernelIN5flash19enable_sm80_to_sm89INS1_16FlashAttnFwdSm80INS1_25CollectiveMainloopFwdSm80ILi8ELi1ELb0EN4cute5tupleIJNS5_1CILi128EEENS7_ILi96EEENS7_ILi256EEEEEELi256ENS_6half_tEfNS_4arch4Sm80ELb1ELb0ELb0ELb0ELb1ELb0ELb1ELb0EEENS1_21CollectiveEpilogueFwdINS6_IJS8_SA_S9_EEENS6_IJNS7_ILi1EEESI_SI_EEESC_SE_Li256ELb0ELb1ELb0ELb0EEENS1_30DynamicPersistentTileSchedulerILi256ELi256ELb0ELb1ELb0EEEEEEEEEvNT_6ParamsE,(.L_x_33 - _ZN7cutlass13device_kernelIN5flash19enable_sm80_to_sm89INS1_16FlashAttnFwdSm80INS1_25CollectiveMainloopFwdSm80ILi8ELi1ELb0EN4cute5tupleIJNS5_1CILi128EEENS7_ILi96EEENS7_ILi256EEEEEELi256ENS_6half_tEfNS_4arch4Sm80ELb1ELb0ELb0ELb0ELb1ELb0ELb1ELb0EEENS1_21CollectiveEpilogueFwdINS6_IJS8_SA_S9_EEENS6_IJNS7_ILi1EEESI_SI_EEESC_SE_Li256ELb0ELb1ELb0ELb0EEENS1_30DynamicPersistentTileSchedulerILi256ELi256ELb0ELb1ELb0EEEEEEEEEvNT_6ParamsE)
        .other          _ZN7cutlass13device_kernelIN5flash19enable_sm80_to_sm89INS1_16FlashAttnFwdSm80INS1_25CollectiveMainloopFwdSm80ILi8ELi1ELb0EN4cute5tupleIJNS5_1CILi128EEENS7_ILi96EEENS7_ILi256EEEEEELi256ENS_6half_tEfNS_4arch4Sm80ELb1ELb0ELb0ELb0ELb1ELb0ELb1ELb0EEENS1_21CollectiveEpilogueFwdINS6_IJS8_SA_S9_EEENS6_IJNS7_ILi1EEESI_SI_EEESC_SE_Li256ELb0ELb1ELb0ELb0EEENS1_30DynamicPersistentTileSchedulerILi256ELi256ELb0ELb1ELb0EEEEEEEEEvNT_6ParamsE,@"STO_CUDA_ENTRY STV_DEFAULT"
_ZN7cutlass13device_kernelIN5flash19enable_sm80_to_sm89INS1_16FlashAttnFwdSm80INS1_25CollectiveMainloopFwdSm80ILi8ELi1ELb0EN4cute5tupleIJNS5_1CILi128EEENS7_ILi96EEENS7_ILi256EEEEEELi256ENS_6half_tEfNS_4arch4Sm80ELb1ELb0ELb0ELb0ELb1ELb0ELb1ELb0EEENS1_21CollectiveEpilogueFwdINS6_IJS8_SA_S9_EEENS6_IJNS7_ILi1EEESI_SI_EEESC_SE_Li256ELb0ELb1ELb0ELb0EEENS1_30DynamicPersistentTileSchedulerILi256ELi256ELb0ELb1ELb0EEEEEEEEEvNT_6ParamsE:
[----:B------:R-:W-:Y:S01]  /*0000*/  LDC R1, c[0x0][0x28] ;  /* 0x00000a00ff017b82 */ /* 0x000fe20000000800 */
[----:B------:R-:W-:Y:S05]  /*0010*/  EXIT ;  /* 0x000000000000794d */ /* 0x000fea0003800000 */
.L_x_15:
        /* <DEDUP_REMOVED lines=14> */
.L_x_33:


//--------------------- .text._ZN7cutlass13device_kernelIN5flash19enable_sm80_to_sm89INS1_16FlashAttnFwdSm80INS1_25CollectiveMainloopFwdSm80ILi8ELi1ELb0EN4cute5tupleIJNS5_1CILi128EEENS7_ILi96EEENS7_ILi256EEEEEELi256ENS_6half_tEfNS_4arch4Sm80ELb1ELb0ELb0ELb1ELb1ELb0ELb1ELb0EEENS1_21CollectiveEpilogueFwdINS6_IJS8_SA_S9_EEENS6_IJNS7_ILi1EEESI_SI_EEESC_SE_Li256ELb1ELb1ELb0ELb0EEENS1_19SingleTileSchedulerILb1ELb0ELb1ELi128EEEEEEEEEvNT_6ParamsE --------------------------
	.section	.text._ZN7cutlass13device_kernelIN5flash19enable_sm80_to_sm89INS1_16FlashAttnFwdSm80INS1_25CollectiveMainloopFwdSm80ILi8ELi1ELb0EN4cute5tupleIJNS5_1CILi128EEENS7_ILi96EEENS7_ILi256EEEEEELi256ENS_6half_tEfNS_4arch4Sm80ELb1ELb0ELb0ELb1ELb1ELb0ELb1ELb0EEENS1_21CollectiveEpilogueFwdINS6_IJS8_SA_S9_EEENS6_IJNS7_ILi1EEESI_SI_EEESC_SE_Li256ELb1ELb1ELb0ELb0EEENS1_19SingleTileSchedulerILb1ELb0ELb1ELi128EEEEEEEEEvNT_6ParamsE,"ax",@progbits
	.align	128
.text._ZN7cutlass13device_kernelIN5flash19enable_sm80_to_sm89INS1_16FlashAttnFwdSm80INS1_25CollectiveMainloopFwdSm80ILi8ELi1ELb0EN4cute5tupleIJNS5_1CILi128EEENS7_ILi96EEENS7_ILi256EEEEEELi256ENS_6half_tEfNS_4arch4Sm80ELb1ELb0ELb0ELb1ELb1ELb0ELb1ELb0EEENS1_21CollectiveEpilogueFwdINS6_IJS8_SA_S9_EEENS6_IJNS7_ILi1EEESI_SI_EEESC_SE_Li256ELb1ELb1ELb0ELb0EEENS1_19SingleTileSchedulerILb1ELb0ELb1ELi128EEEEEEEEEvNT_6ParamsE:
        .type           _ZN7cutlass13device_kernelIN5flash19enable_sm80_to_sm89INS1_16FlashAttnFwdSm80INS1_25CollectiveMainloopFwdSm80ILi8ELi1ELb0EN4cute5tupleIJNS5_1CILi128EEENS7_ILi96EEENS7_ILi256EEEEEELi256ENS_6half_tEfNS_4arch4Sm80ELb1ELb0ELb0ELb1ELb1ELb0ELb1ELb0EEENS1_21CollectiveEpilogueFwdINS6_IJS8_SA_S9_EEENS6_IJNS7_ILi1EEESI_SI_EEESC_SE_Li256ELb1ELb1ELb0ELb0EEENS1_19SingleTileSchedulerILb1ELb0ELb1ELi128EEEEEEEEEvNT_6ParamsE,@function
        .size           _ZN7cutlass13device_kernelIN5flash19enable_sm80_to_sm89INS1_16FlashAttnFwdSm80INS1_25CollectiveMainloopFwdSm80ILi8ELi1ELb0EN4cute5tupleIJNS5_1CILi128EEENS7_ILi96EEENS7_ILi256EEEEEELi256ENS_6half_tEfNS_4arch4Sm80ELb1ELb0ELb0ELb1ELb1ELb0ELb1ELb0EEENS1_21CollectiveEpilogueFwdINS6_IJS8_SA_S9_EEENS6_IJNS7_ILi1EEESI_SI_EEESC_SE_Li256ELb1ELb1ELb0ELb0EEENS1_19SingleTileSchedulerILb1ELb0ELb1ELi128EEEEEEEEEvNT_6ParamsE,(.L_x_34 - _ZN7cutlass13device_kernelIN5flash19enable_sm80_to_sm89INS1_16FlashAttnFwdSm80INS1_25CollectiveMainloopFwdSm80ILi8ELi1ELb0EN4cute5tupleIJNS5_1CILi128EEENS7_ILi96EEENS7_ILi256EEEEEELi256ENS_6half_tEfNS_4arch4Sm80ELb1ELb0ELb0ELb1ELb1ELb0ELb1ELb0EEENS1_21CollectiveEpilogueFwdINS6_IJS8_SA_S9_EEENS6_IJNS7_ILi1EEESI_SI_EEESC_SE_Li256ELb1ELb1ELb0ELb0EEENS1_19SingleTileSchedulerILb1ELb0ELb1ELi128EEEEEEEEEvNT_6ParamsE)
        .other          _ZN7cutlass13device_kernelIN5flash19enable_sm80_to_sm89INS1_16FlashAttnFwdSm80INS1_25CollectiveMainloopFwdSm80ILi8ELi1ELb0EN4cute5tupleIJNS5_1CILi128EEENS7_ILi96EEENS7_ILi256EEEEEELi256ENS_6half_tEfNS_4arch4Sm80ELb1ELb0ELb0ELb1ELb1ELb0ELb1ELb0EEENS1_21CollectiveEpilogueFwdINS6_IJS8_SA_S9_EEENS6_IJNS7_ILi1EEESI_SI_EEESC_SE_Li256ELb1ELb1ELb0ELb0EEENS1_19SingleTileSchedulerILb1ELb0ELb1ELi128EEEEEEEEEvNT_6ParamsE,@"STO_CUDA_ENTRY STV_DEFAULT"
_ZN7cutlass13device_kernelIN5flash19enable_sm80_to_sm89INS1_16FlashAttnFwdSm80INS1_25CollectiveMainloopFwdSm80ILi8ELi1ELb0EN4cute5tupleIJNS5_1CILi128EEENS7_ILi96EEENS7_ILi256EEEEEELi256ENS_6half_tEfNS_4arch4Sm80ELb1ELb0ELb0ELb1ELb1ELb0ELb1ELb0EEENS1_21CollectiveEpilogueFwdINS6_IJS8_SA_S9_EEENS6_IJNS7_ILi1EEESI_SI_EEESC_SE_Li256ELb1ELb1ELb0ELb0EEENS1_19SingleTileSchedulerILb1ELb0ELb1ELi128EEEEEEEEEvNT_6ParamsE:
[----:B------:R-:W-:Y:S01]  /*0000*/  LDC R1, c[0x0][0x28] ;  /* 0x00000a00ff017b82 */ /* 0x000fe20000000800 */
[----:B------:R-:W-:Y:S05]  /*0010*/  EXIT ;  /* 0x000000000000794d */ /* 0x000fea0003800000 */
.L_x_16:
        /* <DEDUP_REMOVED lines=14> */
.L_x_34:


//--------------------- .text._ZN7cutlass13device_kernelIN5flash19enable_sm80_to_sm89INS1_16FlashAttnFwdSm80INS1_25CollectiveMainloopFwdSm80ILi8ELi1ELb0EN4cute5tupleIJNS5_1CILi128EEENS7_ILi48EEENS7_ILi256EEEEEELi256ENS_6half_tEfNS_4arch4Sm80ELb1ELb0ELb0ELb1ELb1ELb1ELb1ELb0EEENS1_21CollectiveEpilogueFwdINS6_IJS8_SA_S9_EEENS6_IJNS7_ILi1EEESI_SI_EEESC_SE_Li256ELb1ELb1ELb0ELb0EEENS1_19SingleTileSchedulerILb1ELb0ELb1ELi128EEEEEEEEEvNT_6ParamsE --------------------------
	.section	.text._ZN7cutlass13device_kernelIN5flash19enable_sm80_to_sm89INS1_16FlashAttnFwdSm80INS1_25CollectiveMainloopFwdSm80ILi8ELi1ELb0EN4cute5tupleIJNS5_1CILi128EEENS7_ILi48EEENS7_ILi256EEEEEELi256ENS_6half_tEfNS_4arch4Sm80ELb1ELb0ELb0ELb1ELb1ELb1ELb1ELb0EEENS1_21CollectiveEpilogueFwdINS6_IJS8_SA_S9_EEENS6_IJNS7_ILi1EEESI_SI_EEESC_SE_Li256ELb1ELb1ELb0ELb0EEENS1_19SingleTileSchedulerILb1ELb0ELb1ELi128EEEEEEEEEvNT_6ParamsE,"ax",@progbits
	.align	128
.text._ZN7cutlass13device_kernelIN5flash19enable_sm80_to_sm89INS1_16FlashAttnFwdSm80INS1_25CollectiveMainloopFwdSm80ILi8ELi1ELb0EN4cute5tupleIJNS5_1CILi128EEENS7_ILi48EEENS7_ILi256EEEEEELi256ENS_6half_tEfNS_4arch4Sm80ELb1ELb0ELb0ELb1ELb1ELb1ELb1ELb0EEENS1_21CollectiveEpilogueFwdINS6_IJS8_SA_S9_EEENS6_IJNS7_ILi1EEESI_SI_EEESC_SE_Li256ELb1ELb1ELb0ELb0EEENS1_19SingleTileSchedulerILb1ELb0ELb1ELi128EEEEEEEEEvNT_6ParamsE:
        .type           _ZN7cutlass13device_kernelIN5flash19enable_sm80_to_sm89INS1_16FlashAttnFwdSm80INS1_25CollectiveMainloopFwdSm80ILi8ELi1ELb0EN4cute5tupleIJNS5_1CILi128EEENS7_ILi48EEENS7_ILi256EEEEEELi256ENS_6half_tEfNS_4arch4Sm80ELb1ELb0ELb0ELb1ELb1ELb1ELb1ELb0EEENS1_21CollectiveEpilogueFwdINS6_IJS8_SA_S9_EEENS6_IJNS7_ILi1EEESI_SI_EEESC_SE_Li256ELb1ELb1ELb0ELb0EEENS1_19SingleTileSchedulerILb1ELb0ELb1ELi128EEEEEEEEEvNT_6ParamsE,@function
        .size           _ZN7cutlass13device_kernelIN5flash19enable_sm80_to_sm89INS1_16FlashAttnFwdSm80INS1_25CollectiveMainloopFwdSm80ILi8ELi1ELb0EN4cute5tupleIJNS5_1CILi128EEENS7_ILi48EEENS7_ILi256EEEEEELi256ENS_6half_tEfNS_4arch4Sm80ELb1ELb0ELb0ELb1ELb1ELb1ELb1ELb0EEENS1_21CollectiveEpilogueFwdINS6_IJS8_SA_S9_EEENS6_IJNS7_ILi1EEESI_SI_EEESC_SE_Li256ELb1ELb1ELb0ELb0EEENS1_19SingleTileSchedulerILb1ELb0ELb1ELi128EEEEEEEEEvNT_6ParamsE,(.L_x_35 - _ZN7cutlass13device_kernelIN5flash19enable_sm80_to_sm89INS1_16FlashAttnFwdSm80INS1_25CollectiveMainloopFwdSm80ILi8ELi1ELb0EN4cute5tupleIJNS5_1CILi128EEENS7_ILi48EEENS7_ILi256EEEEEELi256ENS_6half_tEfNS_4arch4Sm80ELb1ELb0ELb0ELb1ELb1ELb1ELb1ELb0EEENS1_21CollectiveEpilogueFwdINS6_IJS8_SA_S9_EEENS6_IJNS7_ILi1EEESI_SI_EEESC_SE_Li256ELb1ELb1ELb0ELb0EEENS1_19SingleTileSchedulerILb1ELb0ELb1ELi128EEEEEEEEEvNT_6ParamsE)
        .other          _ZN7cutlass13device_kernelIN5flash19enable_sm80_to_sm89INS1_16FlashAttnFwdSm80INS1_25CollectiveMainloopFwdSm80ILi8ELi1ELb0EN4cute5tupleIJNS5_1CILi128EEENS7_ILi48EEENS7_ILi256EEEEEELi256ENS_6half_tEfNS_4arch4Sm80ELb1ELb0ELb0ELb1ELb1ELb1ELb1ELb0EEENS1_21CollectiveEpilogueFwdINS6_IJS8_SA_S9_EEENS6_IJNS7_ILi1EEESI_SI_EEESC_SE_Li256ELb1ELb1ELb0ELb0EEENS1_19SingleTileSchedulerILb1ELb0ELb1ELi128EEEEEEEEEvNT_6ParamsE,@"STO_CUDA_ENTRY STV_DEFAULT"
_ZN7cutlass13device_kernelIN5flash19enable_sm80_to_sm89INS1_16FlashAttnFwdSm80INS1_25CollectiveMainloopFwdSm80ILi8ELi1ELb0EN4cute5tupleIJNS5_1CILi128EEENS7_ILi48EEENS7_ILi256EEEEEELi256ENS_6half_tEfNS_4arch4Sm80ELb1ELb0ELb0ELb1ELb1ELb1ELb1ELb0EEENS1_21CollectiveEpilogueFwdINS6_IJS8_SA_S9_EEENS6_IJNS7_ILi1EEESI_SI_EEESC_SE_Li256ELb1ELb1ELb0ELb0EEENS1_19SingleTileSchedulerILb1ELb0ELb1ELi128EEEEEEEEEvNT_6ParamsE:
[----:B------:R-:W-:Y:S01]  /*0000*/  LDC R1, c[0x0][0x28] ;  /* 0x00000a00ff017b82 */ /* 0x000fe20000000800 */
[----:B------:R-:W-:Y:S05]  /*0010*/  EXIT ;  /* 0x000000000000794d */ /* 0x000fea0003800000 */
.L_x_17:
        /* <DEDUP_REMOVED lines=14> */
.L_x_35:


//--------------------- .nv.shared.reserved.0     --------------------------
	.section	.nv.shared.reserved.0,"aw",@nobits
	.weak		__nv_reservedSMEM_offset_0_alias
	.size		__nv_reservedSMEM_offset_0_alias, 0, 0
	.other		__nv_reservedSMEM_offset_0_alias,@"STO_CUDA_RESERVED_SHARED STV_DEFAULT"
__nv_reservedSMEM_offset_0_alias:
	.zero		0


//--------------------- .nv.global                --------------------------
	.section	.nv.global,"aw",@nobits
.nv.global:
	.type		_ZN72_INTERNAL_412d4e01_36_flash_fwd_hdim256_fp16_paged_sm80_cu_3fbc093a_35204cute1_E,@object
	.size		_ZN72_INTERNAL_412d4e01_36_flash_fwd_hdim256_fp16_paged_sm80_cu_3fbc093a_35204cute1_E,(_ZN72_INTERNAL_412d4e01_36_flash_fwd_hdim256_fp16_paged_sm80_cu_3fbc093a_35204cuda3std3__45__cpo6cbeginE - _ZN72_INTERNAL_412d4e01_36_flash_fwd_hdim256_fp16_paged_sm80_cu_3fbc093a_35204cute1_E)
_ZN72_INTERNAL_412d4e01_36_flash_fwd_hdim256_fp16_paged_sm80_cu_3fbc093a_35204cute1_E:
	.zero		1
	.type		_ZN72_INTERNAL_412d4e01_36_flash_fwd_hdim256_fp16_paged_sm80_cu_3fbc093a_35204cuda3std3__45__cpo6cbeginE,@object
	.size		_ZN72_INTERNAL_412d4e01_36_flash_fwd_hdim256_fp16_paged_sm80_cu_3fbc093a_35204cuda3std3__45__cpo6cbeginE,(_ZN72_INTERNAL_412d4e01_36_flash_fwd_hdim256_fp16_paged_sm80_cu_3fbc093a_35204cuda3std3__48in_placeE - _ZN72_INTERNAL_412d4e01_36_flash_fwd_hdim256_fp16_paged_sm80_cu_3fbc093a_35204cuda3std3__45__cpo6cbeginE)
_ZN72_INTERNAL_412d4e01_36_flash_fwd_hdim256_fp16_paged_sm80_cu_3fbc093a_35204cuda3std3__45__cpo6cbeginE:
	.zero		1
	.type		_ZN72_INTERNAL_412d4e01_36_flash_fwd_hdim256_fp16_paged_sm80_cu_3fbc093a_35204cuda3std3__48in_placeE,@object
	.size		_ZN72_INTERNAL_412d4e01_36_flash_fwd_hdim256_fp16_paged_sm80_cu_3fbc093a_35204cuda3std3__48in_placeE,(_ZN72_INTERNAL_412d4e01_36_flash_fwd_hdim256_fp16_paged_sm80_cu_3fbc093a_35204cuda3std6ranges3__45__cpo9iter_moveE - _ZN72_INTERNAL_412d4e01_36_flash_fwd_hdim256_fp16_paged_sm80_cu_3fbc093a_35204cuda3std3__48in_placeE)
_ZN72_INTERNAL_412d4e01_36_flash_fwd_hdim256_fp16_paged_sm80_cu_3fbc093a_35204cuda3std3__48in_placeE:
	.zero		1
	.type		_ZN72_INTERNAL_412d4e01_36_flash_fwd_hdim256_fp16_paged_sm80_cu_3fbc093a_35204cuda3std6ranges3__45__cpo9iter_moveE,@object
	.size		_ZN72_INTERNAL_412d4e01_36_flash_fwd_hdim256_fp16_paged_sm80_cu_3fbc093a_35204cuda3std6ranges3__45__cpo9iter_moveE,(_ZN72_INTERNAL_412d4e01_36_flash_fwd_hdim256_fp16_paged_sm80_cu_3fbc093a_35204cuda3std3__45__cpo5beginE - _ZN72_INTERNAL_412d4e01_36_flash_fwd_hdim256_fp16_paged_sm80_cu_3fbc093a_35204cuda3std6ranges3__45__cpo9iter_moveE)
_ZN72_INTERNAL_412d4e01_36_flash_fwd_hdim256_fp16_paged_sm80_cu_3fbc093a_35204cuda3std6ranges3__45__cpo9iter_moveE:
	.zero		1
	.type		_ZN72_INTERNAL_412d4e01_36_flash_fwd_hdim256_fp16_paged_sm80_cu_3fbc093a_35204cuda3std3__45__cpo5beginE,@object
	.size		_ZN72_INTERNAL_412d4e01_36_flash_fwd_hdim256_fp16_paged_sm80_cu_3fbc093a_35204cuda3std3__45__cpo5beginE,(_ZN72_INTERNAL_412d4e01_36_flash_fwd_hdim256_fp16_paged_sm80_cu_3fbc093a_35204cuda3std3__474_GLOBAL__N__412d4e01_36_flash_fwd_hdim256_fp16_paged_sm80_cu_3fbc093a_35206ignoreE - _ZN72_INTERNAL_412d4e01_36_flash_fwd_hdim256_fp16_paged_sm80_cu_3fbc093a_35204cuda3std3__45__cpo5beginE)
_ZN72_INTERNAL_412d4e01_36_flash_fwd_hdim256_fp16_paged_sm80_cu_3fbc093a_35204cuda3std3__45__cpo5beginE:
	.zero		1
	.type		_ZN72_INTERNAL_412d4e01_36_flash_fwd_hdim256_fp16_paged_sm80_cu_3fbc093a_35204cuda3std3__474_GLOBAL__N__412d4e01_36_flash_fwd_hdim256_fp16_paged_sm80_cu_3fbc093a_35206ignoreE,@object
	.size		_ZN72_INTERNAL_412d4e01_36_flash_fwd_hdim256_fp16_paged_sm80_cu_3fbc093a_35204cuda3std3__474_GLOBAL__N__412d4e01_36_flash_fwd_hdim256_fp16_paged_sm80_cu_3fbc093a_35206ignoreE,(_ZN72_INTERNAL_412d4e01_36_flash_fwd_hdim256_fp16_paged_sm80_cu_3fbc093a_35204cute7productE - _ZN72_INTERNAL_412d4e01_36_flash_fwd_hdim256_fp16_paged_sm80_cu_3fbc093a_35204cuda3std3__474_GLOBAL__N__412d4e01_36_flash_fwd_hdim256_fp16_paged_sm80_cu_3fbc093a_35206ignoreE)
_ZN72_INTERNAL_412d4e01_36_flash_fwd_hdim256_fp16_paged_sm80_cu_3fbc093a_35204cuda3std3__474_GLOBAL__N__412d4e01_36_flash_fwd_hdim256_fp16_paged_sm80_cu_3fbc093a_35206ignoreE:
	.zero		1
	.type		_ZN72_INTERNAL_412d4e01_36_flash_fwd_hdim256_fp16_paged_sm80_cu_3fbc093a_35204cute7productE,@object
	.size		_ZN72_INTERNAL_412d4e01_36_flash_fwd_hdim256_fp16_paged_sm80_cu_3fbc093a_35204cute7productE,(_ZN72_INTERNAL_412d4e01_36_flash_fwd_hdim256_fp16_paged_sm80_cu_3fbc093a_35204cuda3std3__45__cpo3endE - _ZN72_INTERNAL_412d4e01_36_flash_fwd_hdim256_fp16_paged_sm80_cu_3fbc093a_35204cute7productE)
_ZN72_INTERNAL_412d4e01_36_flash_fwd_hdim256_fp16_paged_sm80_cu_3fbc093a_35204cute7productE:
	.zero		1
	.type		_ZN72_INTERNAL_412d4e01_36_flash_fwd_hdim256_fp16_paged_sm80_cu_3fbc093a_35204cuda3std3__45__cpo3endE,@object
	.size		_ZN72_INTERNAL_412d4e01_36_flash_fwd_hdim256_fp16_paged_sm80_cu_3fbc093a_35204cuda3std3__45__cpo3endE,(_ZN72_INTERNAL_412d4e01_36_flash_fwd_hdim256_fp16_paged_sm80_cu_3fbc093a_35204cuda3std3__419piecewise_constructE - _ZN72_INTERNAL_412d4e01_36_flash_fwd_hdim256_fp16_paged_sm80_cu_3fbc093a_35204cuda3std3__45__cpo3endE)
_ZN72_INTERNAL_412d4e01_36_flash_fwd_hdim256_fp16_paged_sm80_cu_3fbc093a_35204cuda3std3__45__cpo3endE:
	.zero		1
	.type		_ZN72_INTERNAL_412d4e01_36_flash_fwd_hdim256_fp16_paged_sm80_cu_3fbc093a_35204cuda3std3__419piecewise_constructE,@object
	.size		_ZN72_INTERNAL_412d4e01_36_flash_fwd_hdim256_fp16_paged_sm80_cu_3fbc093a_35204cuda3std3__419piecewise_constructE,(_ZN72_INTERNAL_412d4e01_36_flash_fwd_hdim256_fp16_paged_sm80_cu_3fbc093a_35204cuda3std3__45__cpo4cendE - _ZN72_INTERNAL_412d4e01_36_flash_fwd_hdim256_fp16_paged_sm80_cu_3fbc093a_35204cuda3std3__419piecewise_constructE)
_ZN72_INTERNAL_412d4e01_36_flash_fwd_hdim256_fp16_paged_sm80_cu_3fbc093a_35204cuda3std3__419piecewise_constructE:
	.zero		1
	.type		_ZN72_INTERNAL_412d4e01_36_flash_fwd_hdim256_fp16_paged_sm80_cu_3fbc093a_35204cuda3std3__45__cpo4cendE,@object
	.size		_ZN72_INTERNAL_412d4e01_36_flash_fwd_hdim256_fp16_paged_sm80_cu_3fbc093a_35204cuda3std3__45__cpo4cendE,(_ZN72_INTERNAL_412d4e01_36_flash_fwd_hdim256_fp16_paged_sm80_cu_3fbc093a_35204cuda3std6ranges3__45__cpo4swapE - _ZN72_INTERNAL_412d4e01_36_flash_fwd_hdim256_fp16_paged_sm80_cu_3fbc093a_35204cuda3std3__45__cpo4cendE)
_ZN72_INTERNAL_412d4e01_36_flash_fwd_hdim256_fp16_paged_sm80_cu_3fbc093a_35204cuda3std3__45__cpo4cendE:
	.zero		1
	.type		_ZN72_INTERNAL_412d4e01_36_flash_fwd_hdim256_fp16_paged_sm80_cu_3fbc093a_35204cuda3std6ranges3__45__cpo4swapE,@object
	.size		_ZN72_INTERNAL_412d4e01_36_flash_fwd_hdim256_fp16_paged_sm80_cu_3fbc093a_35204cuda3std6ranges3__45__cpo4swapE,(.L_7 - _ZN72_INTERNAL_412d4e01_36_flash_fwd_hdim256_fp16_paged_sm80_cu_3fbc093a_35204cuda3std6ranges3__45__cpo4swapE)
_ZN72_INTERNAL_412d4e01_36_flash_fwd_hdim256_fp16_paged_sm80_cu_3fbc093a_35204cuda3std6ranges3__45__cpo4swapE:
	.zero		1
.L_7:


//--------------------- .nv.constant0._ZN7cutlass13device_kernelIN5flash19enable_sm80_to_sm89INS1_16FlashAttnFwdSm80INS1_25CollectiveMainloopFwdSm80ILi8ELi1ELb1EN4cute5tupleIJNS5_1CILi128EEENS7_ILi64EEENS7_ILi256EEEEEELi256ENS_6half_tEfNS_4arch4Sm80ELb0ELb0ELb0ELb0ELb1ELb0ELb1ELb0EEENS1_21CollectiveEpilogueFwdINS6_IJS8_SA_S9_EEENS6_IJNS7_ILi1EEESI_SI_EEESC_SE_Li256ELb0ELb1ELb0ELb0EEENS1_19SingleTileSchedulerILb0ELb0ELb1ELi128EEEEEEEEEvNT_6ParamsE --------------------------
	.section	.nv.constant0._ZN7cutlass13device_kernelIN5flash19enable_sm80_to_sm89INS1_16FlashAttnFwdSm80INS1_25CollectiveMainloopFwdSm80ILi8ELi1ELb1EN4cute5tupleIJNS5_1CILi128EEENS7_ILi64EEENS7_ILi256EEEEEELi256ENS_6half_tEfNS_4arch4Sm80ELb0ELb0ELb0ELb0ELb1ELb0ELb1ELb0EEENS1_21CollectiveEpilogueFwdINS6_IJS8_SA_S9_EEENS6_IJNS7_ILi1EEESI_SI_EEESC_SE_Li256ELb0ELb1ELb0ELb0EEENS1_19SingleTileSchedulerILb0ELb0ELb1ELi128EEEEEEEEEvNT_6ParamsE,"a",@progbits
	.sectionflags	@""
	.align	4
.nv.constant0._ZN7cutlass13device_kernelIN5flash19enable_sm80_to_sm89INS1_16FlashAttnFwdSm80INS1_25CollectiveMainloopFwdSm80ILi8ELi1ELb1EN4cute5tupleIJNS5_1CILi128EEENS7_ILi64EEENS7_ILi256EEEEEELi256ENS_6half_tEfNS_4arch4Sm80ELb0ELb0ELb0ELb0ELb1ELb0ELb1ELb0EEENS1_21CollectiveEpilogueFwdINS6_IJS8_SA_S9_EEENS6_IJNS7_ILi1EEESI_SI_EEESC_SE_Li256ELb0ELb1ELb0ELb0EEENS1_19SingleTileSchedulerILb0ELb0ELb1ELi128EEEEEEEEEvNT_6ParamsE:
	.zero		1576


//--------------------- .nv.constant0._ZN7cutlass13device_kernelIN5flash19enable_sm80_to_sm89INS1_16FlashAttnFwdSm80INS1_25CollectiveMainloopFwdSm80ILi8ELi1ELb1EN4cute5tupleIJNS5_1CILi128EEENS7_ILi64EEENS7_ILi256EEEEEELi256ENS_6half_tEfNS_4arch4Sm80ELb0ELb0ELb0ELb1ELb1ELb0ELb1ELb0EEENS1_21CollectiveEpilogueFwdINS6_IJS8_SA_S9_EEENS6_IJNS7_ILi1EEESI_SI_EEESC_SE_Li256ELb1ELb1ELb0ELb0EEENS1_19SingleTileSchedulerILb1ELb0ELb1ELi128EEEEEEEEEvNT_6ParamsE --------------------------
	.section	.nv.constant0._ZN7cutlass13device_kernelIN5flash19enable_sm80_to_sm89INS1_16FlashAttnFwdSm80INS1_25CollectiveMainloopFwdSm80ILi8ELi1ELb1EN4cute5tupleIJNS5_1CILi128EEENS7_ILi64EEENS7_ILi256EEEEEELi256ENS_6half_tEfNS_4arch4Sm80ELb0ELb0ELb0ELb1ELb1ELb0ELb1ELb0EEENS1_21CollectiveEpilogueFwdINS6_IJS8_SA_S9_EEENS6_IJNS7_ILi1EEESI_SI_EEESC_SE_Li256ELb1ELb1ELb0ELb0EEENS1_19SingleTileSchedulerILb1ELb0ELb1ELi128EEEEEEEEEvNT_6ParamsE,"a",@progbits
	.sectionflags	@""
	.align	4
.nv.constant0._ZN7cutlass13device_kernelIN5flash19enable_sm80_to_sm89INS1_16FlashAttnFwdSm80INS1_25CollectiveMainloopFwdSm80ILi8ELi1ELb1EN4cute5tupleIJNS5_1CILi128EEENS7_ILi64EEENS7_ILi256EEEEEELi256ENS_6half_tEfNS_4arch4Sm80ELb0ELb0ELb0ELb1ELb1ELb0ELb1ELb0EEENS1_21CollectiveEpilogueFwdINS6_IJS8_SA_S9_EEENS6_IJNS7_ILi1EEESI_SI_EEESC_SE_Li256ELb1ELb1ELb0ELb0EEENS1_19SingleTileSchedulerILb1ELb0ELb1ELi128EEEEEEEEEvNT_6ParamsE:
	.zero		1576


//--------------------- .nv.constant0._ZN7cutlass13device_kernelIN5flash19enable_sm80_to_sm89INS1_16FlashAttnFwdSm80INS1_25CollectiveMainloopFwdSm80ILi8ELi1ELb0EN4cute5tupleIJNS5_1CILi128EEENS7_ILi32EEENS7_ILi256EEEEEELi256ENS_6half_tEfNS_4arch4Sm80ELb0ELb0ELb0ELb1ELb1ELb1ELb1ELb0EEENS1_21CollectiveEpilogueFwdINS6_IJS8_SA_S9_EEENS6_IJNS7_ILi1EEESI_SI_EEESC_SE_Li256ELb1ELb1ELb0ELb0EEENS1_19SingleTileSchedulerILb1ELb0ELb1ELi128EEEEEEEEEvNT_6ParamsE --------------------------
	.section	.nv.constant0._ZN7cutlass13device_kernelIN5flash19enable_sm80_to_sm89INS1_16FlashAttnFwdSm80INS1_25CollectiveMainloopFwdSm80ILi8ELi1ELb0EN4cute5tupleIJNS5_1CILi128EEENS7_ILi32EEENS7_ILi256EEEEEELi256ENS_6half_tEfNS_4arch4Sm80ELb0ELb0ELb0ELb1ELb1ELb1ELb1ELb0EEENS1_21CollectiveEpilogueFwdINS6_IJS8_SA_S9_EEENS6_IJNS7_ILi1EEESI_SI_EEESC_SE_Li256ELb1ELb1ELb0ELb0EEENS1_19SingleTileSchedulerILb1ELb0ELb1ELi128EEEEEEEEEvNT_6ParamsE,"a",@progbits
	.sectionflags	@""
	.align	4
.nv.constant0._ZN7cutlass13device_kernelIN5flash19enable_sm80_to_sm89INS1_16FlashAttnFwdSm80INS1_25CollectiveMainloopFwdSm80ILi8ELi1ELb0EN4cute5tupleIJNS5_1CILi128EEENS7_ILi32EEENS7_ILi256EEEEEELi256ENS_6half_tEfNS_4arch4Sm80ELb0ELb0ELb0ELb1ELb1ELb1ELb1ELb0EEENS1_21CollectiveEpilogueFwdINS6_IJS8_SA_S9_EEENS6_IJNS7_ILi1EEESI_SI_EEESC_SE_Li256ELb1ELb1ELb0ELb0EEENS1_19SingleTileSchedulerILb1ELb0ELb1ELi128EEEEEEEEEvNT_6ParamsE:
	.zero		1576


//--------------------- .nv.constant0._ZN7cutlass13device_kernelIN5flash19enable_sm80_to_sm89INS1_16FlashAttnFwdSm80INS1_25CollectiveMainloopFwdSm80ILi8ELi1ELb1EN4cute5tupleIJNS5_1CILi128EEENS7_ILi48EEENS7_ILi256EEEEEELi256ENS_6half_tEfNS_4arch4Sm80ELb0ELb1ELb0ELb0ELb1ELb0ELb1ELb0EEENS1_21CollectiveEpilogueFwdINS6_IJS8_SA_S9_EEENS6_IJNS7_ILi1EEESI_SI_EEESC_SE_Li256ELb0ELb1ELb0ELb0EEENS1_19SingleTileSchedulerILb0ELb0ELb1ELi128EEEEEEEEEvNT_6ParamsE --------------------------
	.section	.nv.constant0._ZN7cutlass13device_kernelIN5flash19enable_sm80_to_sm89INS1_16FlashAttnFwdSm80INS1_25CollectiveMainloopFwdSm80ILi8ELi1ELb1EN4cute5tupleIJNS5_1CILi128EEENS7_ILi48EEENS7_ILi256EEEEEELi256ENS_6half_tEfNS_4arch4Sm80ELb0ELb1ELb0ELb0ELb1ELb0ELb1ELb0EEENS1_21CollectiveEpilogueFwdINS6_IJS8_SA_S9_EEENS6_IJNS7_ILi1EEESI_SI_EEESC_SE_Li256ELb0ELb1ELb0ELb0EEENS1_19SingleTileSchedulerILb0ELb0ELb1ELi128EEEEEEEEEvNT_6ParamsE,"a",@progbits
	.sectionflags	@""
	.align	4
.nv.constant0._ZN7cutlass13device_kernelIN5flash19enable_sm80_to_sm89INS1_16FlashAttnFwdSm80INS1_25CollectiveMainloopFwdSm80ILi8ELi1ELb1EN4cute5tupleIJNS5_1CILi128EEENS7_ILi48EEENS7_ILi256EEEEEELi256ENS_6half_tEfNS_4arch4Sm80ELb0ELb1ELb0ELb0ELb1ELb0ELb1ELb0EEENS1_21CollectiveEpilogueFwdINS6_IJS8_SA_S9_EEENS6_IJNS7_ILi1EEESI_SI_EEESC_SE_Li256ELb0ELb1ELb0ELb0EEENS1_19SingleTileSchedulerILb0ELb0ELb1ELi128EEEEEEEEEvNT_6ParamsE:
	.zero		1576


//--------------------- .nv.constant0._ZN7cutlass13device_kernelIN5flash19enable_sm80_to_sm89INS1_16FlashAttnFwdSm80INS1_25CollectiveMainloopFwdSm80ILi8ELi1ELb1EN4cute5tupleIJNS5_1CILi128EEENS7_ILi48EEENS7_ILi256EEEEEELi256ENS_6half_tEfNS_4arch4Sm80ELb0ELb1ELb0ELb1ELb1ELb0ELb1ELb0EEENS1_21CollectiveEpilogueFwdINS6_IJS8_SA_S9_EEENS6_IJNS7_ILi1EEESI_SI_EEESC_SE_Li256ELb1ELb1ELb0ELb0EEENS1_19SingleTileSchedulerILb1ELb0ELb1ELi128EEEEEEEEEvNT_6ParamsE --------------------------
	.section	.nv.constant0._ZN7cutlass13device_kernelIN5flash19enable_sm80_to_sm89INS1_16FlashAttnFwdSm80INS1_25CollectiveMainloopFwdSm80ILi8ELi1ELb1EN4cute5tupleIJNS5_1CILi128EEENS7_ILi48EEENS7_ILi256EEEEEELi256ENS_6half_tEfNS_4arch4Sm80ELb0ELb1ELb0ELb1ELb1ELb0ELb1ELb0EEENS1_21CollectiveEpilogueFwdINS6_IJS8_SA_S9_EEENS6_IJNS7_ILi1EEESI_SI_EEESC_SE_Li256ELb1ELb1ELb0ELb0EEENS1_19SingleTileSchedulerILb1ELb0ELb1ELi128EEEEEEEEEvNT_6ParamsE,"a",@progbits
	.sectionflags	@""
	.align	4
.nv.constant0._ZN7cutlass13device_kernelIN5flash19enable_sm80_to_sm89INS1_16FlashAttnFwdSm80INS1_25CollectiveMainloopFwdSm80ILi8ELi1ELb1EN4cute5tupleIJNS5_1CILi128EEENS7_ILi48EEENS7_ILi256EEEEEELi256ENS_6half_tEfNS_4arch4Sm80ELb0ELb1ELb0ELb1ELb1ELb0ELb1ELb0EEENS1_21CollectiveEpilogueFwdINS6_IJS8_SA_S9_EEENS6_IJNS7_ILi1EEESI_SI_EEESC_SE_Li256ELb1ELb1ELb0ELb0EEENS1_19SingleTileSchedulerILb1ELb0ELb1ELi128EEEEEEEEEvNT_6ParamsE:
	.zero		1576


//--------------------- .nv.constant0._ZN7cutlass13device_kernelIN5flash19enable_sm80_to_sm89INS1_16FlashAttnFwdSm80INS1_25CollectiveMainloopFwdSm80ILi8ELi1ELb0EN4cute5tupleIJNS5_1CILi128EEENS7_ILi32EEENS7_ILi256EEEEEELi256ENS_6half_tEfNS_4arch4Sm80ELb0ELb1ELb0ELb1ELb1ELb1ELb1ELb0EEENS1_21CollectiveEpilogueFwdINS6_IJS8_SA_S9_EEENS6_IJNS7_ILi1EEESI_SI_EEESC_SE_Li256ELb1ELb1ELb0ELb0EEENS1_19SingleTileSchedulerILb1ELb0ELb1ELi128EEEEEEEEEvNT_6ParamsE --------------------------
	.section	.nv.constant0._ZN7cutlass13device_kernelIN5flash19enable_sm80_to_sm89INS1_16FlashAttnFwdSm80INS1_25CollectiveMainloopFwdSm80ILi8ELi1ELb0EN4cute5tupleIJNS5_1CILi128EEENS7_ILi32EEENS7_ILi256EEEEEELi256ENS_6half_tEfNS_4arch4Sm80ELb0ELb1ELb0ELb1ELb1ELb1ELb1ELb0EEENS1_21CollectiveEpilogueFwdINS6_IJS8_SA_S9_EEENS6_IJNS7_ILi1EEESI_SI_EEESC_SE_Li256ELb1ELb1ELb0ELb0EEENS1_19SingleTileSchedulerILb1ELb0ELb1ELi128EEEEEEEEEvNT_6ParamsE,"a",@progbits
	.sectionflags	@""
	.align	4
.nv.constant0._ZN7cutlass13device_kernelIN5flash19enable_sm80_to_sm89INS1_16FlashAttnFwdSm80INS1_25CollectiveMainloopFwdSm80ILi8ELi1ELb0EN4cute5tupleIJNS5_1CILi128EEENS7_ILi32EEENS7_ILi256EEEEEELi256ENS_6half_tEfNS_4arch4Sm80ELb0ELb1ELb0ELb1ELb1ELb1ELb1ELb0EEENS1_21CollectiveEpilogueFwdINS6_IJS8_SA_S9_EEENS6_IJNS7_ILi1EEESI_SI_EEESC_SE_Li256ELb1ELb1ELb0ELb0EEENS1_19SingleTileSchedulerILb1ELb0ELb1ELi128EEEEEEEEEvNT_6ParamsE:
	.zero		1576


//--------------------- .nv.constant0._ZN7cutlass13device_kernelIN5flash19enable_sm80_to_sm89INS1_16FlashAttnFwdSm80INS1_25CollectiveMainloopFwdSm80ILi8ELi1ELb1EN4cute5tupleIJNS5_1CILi128EEENS7_ILi64EEENS7_ILi256EEEEEELi256ENS_6half_tEfNS_4arch4Sm80ELb1ELb0ELb0ELb0ELb1ELb0ELb1ELb0EEENS1_21CollectiveEpilogueFwdINS6_IJS8_SA_S9_EEENS6_IJNS7_ILi1EEESI_SI_EEESC_SE_Li256ELb0ELb1ELb0ELb0EEENS1_30DynamicPersistentTileSchedulerILi256ELi256ELb0ELb1ELb0EEEEEEEEEvNT_6ParamsE --------------------------
	.section	.nv.constant0._ZN7cutlass13device_kernelIN5flash19enable_sm80_to_sm89INS1_16FlashAttnFwdSm80INS1_25CollectiveMainloopFwdSm80ILi8ELi1ELb1EN4cute5tupleIJNS5_1CILi128EEENS7_ILi64EEENS7_ILi256EEEEEELi256ENS_6half_tEfNS_4arch4Sm80ELb1ELb0ELb0ELb0ELb1ELb0ELb1ELb0EEENS1_21CollectiveEpilogueFwdINS6_IJS8_SA_S9_EEENS6_IJNS7_ILi1EEESI_SI_EEESC_SE_Li256ELb0ELb1ELb0ELb0EEENS1_30DynamicPersistentTileSchedulerILi256ELi256ELb0ELb1ELb0EEEEEEEEEvNT_6ParamsE,"a",@progbits
	.sectionflags	@""
	.align	4
.nv.constant0._ZN7cutlass13device_kernelIN5flash19enable_sm80_to_sm89INS1_16FlashAttnFwdSm80INS1_25CollectiveMainloopFwdSm80ILi8ELi1ELb1EN4cute5tupleIJNS5_1CILi128EEENS7_ILi64EEENS7_ILi256EEEEEELi256ENS_6half_tEfNS_4arch4Sm80ELb1ELb0ELb0ELb0ELb1ELb0ELb1ELb0EEENS1_21CollectiveEpilogueFwdINS6_IJS8_SA_S9_EEENS6_IJNS7_ILi1EEESI_SI_EEESC_SE_Li256ELb0ELb1ELb0ELb0EEENS1_30DynamicPersistentTileSchedulerILi256ELi256ELb0ELb1ELb0EEEEEEEEEvNT_6ParamsE:
	.zero		1592


//--------------------- .nv.constant0._ZN7cutlass13device_kernelIN5flash19enable_sm80_to_sm89INS1_16FlashAttnFwdSm80INS1_25CollectiveMainloopFwdSm80ILi8ELi1ELb1EN4cute5tupleIJNS5_1CILi128EEENS7_ILi64EEENS7_ILi256EEEEEELi256ENS_6half_tEfNS_4arch4Sm80ELb1ELb0ELb0ELb1ELb1ELb0ELb1ELb0EEENS1_21CollectiveEpilogueFwdINS6_IJS8_SA_S9_EEENS6_IJNS7_ILi1EEESI_SI_EEESC_SE_Li256ELb1ELb1ELb0ELb0EEENS1_19SingleTileSchedulerILb1ELb0ELb1ELi128EEEEEEEEEvNT_6ParamsE --------------------------
	.section	.nv.constant0._ZN7cutlass13device_kernelIN5flash19enable_sm80_to_sm89INS1_16FlashAttnFwdSm80INS1_25CollectiveMainloopFwdSm80ILi8ELi1ELb1EN4cute5tupleIJNS5_1CILi128EEENS7_ILi64EEENS7_ILi256EEEEEELi256ENS_6half_tEfNS_4arch4Sm80ELb1ELb0ELb0ELb1ELb1ELb0ELb1ELb0EEENS1_21CollectiveEpilogueFwdINS6_IJS8_SA_S9_EEENS6_IJNS7_ILi1EEESI_SI_EEESC_SE_Li256ELb1ELb1ELb0ELb0EEENS1_19SingleTileSchedulerILb1ELb0ELb1ELi128EEEEEEEEEvNT_6ParamsE,"a",@progbits
	.sectionflags	@""
	.align	4
.nv.constant0._ZN7cutlass13device_kernelIN5flash19enable_sm80_to_sm89INS1_16FlashAttnFwdSm80INS1_25CollectiveMainloopFwdSm80ILi8ELi1ELb1EN4cute5tupleIJNS5_1CILi128EEENS7_ILi64EEENS7_ILi256EEEEEELi256ENS_6half_tEfNS_4arch4Sm80ELb1ELb0ELb0ELb1ELb1ELb0ELb1ELb0EEENS1_21CollectiveEpilogueFwdINS6_IJS8_SA_S9_EEENS6_IJNS7_ILi1EEESI_SI_EEESC_SE_Li256ELb1ELb1ELb0ELb0EEENS1_19SingleTileSchedulerILb1ELb0ELb1ELi128EEEEEEEEEvNT_6ParamsE:
	.zero		1576


//--------------------- .nv.constant0._ZN7cutlass13device_kernelIN5flash19enable_sm80_to_sm89INS1_16FlashAttnFwdSm80INS1_25CollectiveMainloopFwdSm80ILi8ELi1ELb0EN4cute5tupleIJNS5_1CILi128EEENS7_ILi32EEENS7_ILi256EEEEEELi256ENS_6half_tEfNS_4arch4Sm80ELb1ELb0ELb0ELb1ELb1ELb1ELb1ELb0EEENS1_21CollectiveEpilogueFwdINS6_IJS8_SA_S9_EEENS6_IJNS7_ILi1EEESI_SI_EEESC_SE_Li256ELb1ELb1ELb0ELb0EEENS1_19SingleTileSchedulerILb1ELb0ELb1ELi128EEEEEEEEEvNT_6ParamsE --------------------------
	.section	.nv.constant0._ZN7cutlass13device_kernelIN5flash19enable_sm80_to_sm89INS1_16FlashAttnFwdSm80INS1_25CollectiveMainloopFwdSm80ILi8ELi1ELb0EN4cute5tupleIJNS5_1CILi128EEENS7_ILi32EEENS7_ILi256EEEEEELi256ENS_6half_tEfNS_4arch4Sm80ELb1ELb0ELb0ELb1ELb1ELb1ELb1ELb0EEENS1_21CollectiveEpilogueFwdINS6_IJS8_SA_S9_EEENS6_IJNS7_ILi1EEESI_SI_EEESC_SE_Li256ELb1ELb1ELb0ELb0EEENS1_19SingleTileSchedulerILb1ELb0ELb1ELi128EEEEEEEEEvNT_6ParamsE,"a",@progbits
	.sectionflags	@""
	.align	4
.nv.constant0._ZN7cutlass13device_kernelIN5flash19enable_sm80_to_sm89INS1_16FlashAttnFwdSm80INS1_25CollectiveMainloopFwdSm80ILi8ELi1ELb0EN4cute5tupleIJNS5_1CILi128EEENS7_ILi32EEENS7_ILi256EEEEEELi256ENS_6half_tEfNS_4arch4Sm80ELb1ELb0ELb0ELb1ELb1ELb1ELb1ELb0EEENS1_21CollectiveEpilogueFwdINS6_IJS8_SA_S9_EEENS6_IJNS7_ILi1EEESI_SI_EEESC_SE_Li256ELb1ELb1ELb0ELb0EEENS1_19SingleTileSchedulerILb1ELb0ELb1ELi128EEEEEEEEEvNT_6ParamsE:
	.zero		1576


//--------------------- .nv.constant0._ZN7cutlass13device_kernelIN5flash19enable_sm80_to_sm89INS1_16FlashAttnFwdSm80INS1_25CollectiveMainloopFwdSm80ILi8ELi1ELb0EN4cute5tupleIJNS5_1CILi128EEENS7_ILi96EEENS7_ILi256EEEEEELi256ENS_6half_tEfNS_4arch4Sm80ELb0ELb0ELb0ELb0ELb1ELb0ELb1ELb0EEENS1_21CollectiveEpilogueFwdINS6_IJS8_SA_S9_EEENS6_IJNS7_ILi1EEESI_SI_EEESC_SE_Li256ELb0ELb1ELb0ELb0EEENS1_19SingleTileSchedulerILb0ELb0ELb1ELi128EEEEEEEEEvNT_6ParamsE --------------------------
	.section	.nv.constant0._ZN7cutlass13device_kernelIN5flash19enable_sm80_to_sm89INS1_16FlashAttnFwdSm80INS1_25CollectiveMainloopFwdSm80ILi8ELi1ELb0EN4cute5tupleIJNS5_1CILi128EEENS7_ILi96EEENS7_ILi256EEEEEELi256ENS_6half_tEfNS_4arch4Sm80ELb0ELb0ELb0ELb0ELb1ELb0ELb1ELb0EEENS1_21CollectiveEpilogueFwdINS6_IJS8_SA_S9_EEENS6_IJNS7_ILi1EEESI_SI_EEESC_SE_Li256ELb0ELb1ELb0ELb0EEENS1_19SingleTileSchedulerILb0ELb0ELb1ELi128EEEEEEEEEvNT_6ParamsE,"a",@progbits
	.sectionflags	@""
	.align	4
.nv.constant0._ZN7cutlass13device_kernelIN5flash19enable_sm80_to_sm89INS1_16FlashAttnFwdSm80INS1_25CollectiveMainloopFwdSm80ILi8ELi1ELb0EN4cute5tupleIJNS5_1CILi128EEENS7_ILi96EEENS7_ILi256EEEEEELi256ENS_6half_tEfNS_4arch4Sm80ELb0ELb0ELb0ELb0ELb1ELb0ELb1ELb0EEENS1_21CollectiveEpilogueFwdINS6_IJS8_SA_S9_EEENS6_IJNS7_ILi1EEESI_SI_EEESC_SE_Li256ELb0ELb1ELb0ELb0EEENS1_19SingleTileSchedulerILb0ELb0ELb1ELi128EEEEEEEEEvNT_6ParamsE:
	.zero		1576


//--------------------- .nv.constant0._ZN7cutlass13device_kernelIN5flash19enable_sm80_to_sm89INS1_16FlashAttnFwdSm80INS1_25CollectiveMainloopFwdSm80ILi8ELi1ELb0EN4cute5tupleIJNS5_1CILi128EEENS7_ILi96EEENS7_ILi256EEEEEELi256ENS_6half_tEfNS_4arch4Sm80ELb0ELb0ELb0ELb1ELb1ELb0ELb1ELb0EEENS1_21CollectiveEpilogueFwdINS6_IJS8_SA_S9_EEENS6_IJNS7_ILi1EEESI_SI_EEESC_SE_Li256ELb1ELb1ELb0ELb0EEENS1_19SingleTileSchedulerILb1ELb0ELb1ELi128EEEEEEEEEvNT_6ParamsE --------------------------
	.section	.nv.constant0._ZN7cutlass13device_kernelIN5flash19enable_sm80_to_sm89INS1_16FlashAttnFwdSm80INS1_25CollectiveMainloopFwdSm80ILi8ELi1ELb0EN4cute5tupleIJNS5_1CILi128EEENS7_ILi96EEENS7_ILi256EEEEEELi256ENS_6half_tEfNS_4arch4Sm80ELb0ELb0ELb0ELb1ELb1ELb0ELb1ELb0EEENS1_21CollectiveEpilogueFwdINS6_IJS8_SA_S9_EEENS6_IJNS7_ILi1EEESI_SI_EEESC_SE_Li256ELb1ELb1ELb0ELb0EEENS1_19SingleTileSchedulerILb1ELb0ELb1ELi128EEEEEEEEEvNT_6ParamsE,"a",@progbits
	.sectionflags	@""
	.align	4
.nv.constant0._ZN7cutlass13device_kernelIN5flash19enable_sm80_to_sm89INS1_16FlashAttnFwdSm80INS1_25CollectiveMainloopFwdSm80ILi8ELi1ELb0EN4cute5tupleIJNS5_1CILi128EEENS7_ILi96EEENS7_ILi256EEEEEELi256ENS_6half_tEfNS_4arch4Sm80ELb0ELb0ELb0ELb1ELb1ELb0ELb1ELb0EEENS1_21CollectiveEpilogueFwdINS6_IJS8_SA_S9_EEENS6_IJNS7_ILi1EEESI_SI_EEESC_SE_Li256ELb1ELb1ELb0ELb0EEENS1_19SingleTileSchedulerILb1ELb0ELb1ELi128EEEEEEEEEvNT_6ParamsE:
	.zero		1576


//--------------------- .nv.constant0._ZN7cutlass13device_kernelIN5flash19enable_sm80_to_sm89INS1_16FlashAttnFwdSm80INS1_25CollectiveMainloopFwdSm80ILi8ELi1ELb0EN4cute5tupleIJNS5_1CILi128EEENS7_ILi48EEENS7_ILi256EEEEEELi256ENS_6half_tEfNS_4arch4Sm80ELb0ELb0ELb0ELb1ELb1ELb1ELb1ELb0EEENS1_21CollectiveEpilogueFwdINS6_IJS8_SA_S9_EEENS6_IJNS7_ILi1EEESI_SI_EEESC_SE_Li256ELb1ELb1ELb0ELb0EEENS1_19SingleTileSchedulerILb1ELb0ELb1ELi128EEEEEEEEEvNT_6ParamsE --------------------------
	.section	.nv.constant0._ZN7cutlass13device_kernelIN5flash19enable_sm80_to_sm89INS1_16FlashAttnFwdSm80INS1_25CollectiveMainloopFwdSm80ILi8ELi1ELb0EN4cute5tupleIJNS5_1CILi128EEENS7_ILi48EEENS7_ILi256EEEEEELi256ENS_6half_tEfNS_4arch4Sm80ELb0ELb0ELb0ELb1ELb1ELb1ELb1ELb0EEENS1_21CollectiveEpilogueFwdINS6_IJS8_SA_S9_EEENS6_IJNS7_ILi1EEESI_SI_EEESC_SE_Li256ELb1ELb1ELb0ELb0EEENS1_19SingleTileSchedulerILb1ELb0ELb1ELi128EEEEEEEEEvNT_6ParamsE,"a",@progbits
	.sectionflags	@""
	.align	4
.nv.constant0._ZN7cutlass13device_kernelIN5flash19enable_sm80_to_sm89INS1_16FlashAttnFwdSm80INS1_25CollectiveMainloopFwdSm80ILi8ELi1ELb0EN4cute5tupleIJNS5_1CILi128EEENS7_ILi48EEENS7_ILi256EEEEEELi256ENS_6half_tEfNS_4arch4Sm80ELb0ELb0ELb0ELb1ELb1ELb1ELb1ELb0EEENS1_21CollectiveEpilogueFwdINS6_IJS8_SA_S9_EEENS6_IJNS7_ILi1EEESI_SI_EEESC_SE_Li256ELb1ELb1ELb0ELb0EEENS1_19SingleTileSchedulerILb1ELb0ELb1ELi128EEEEEEEEEvNT_6ParamsE:
	.zero		1576


//--------------------- .nv.constant0._ZN7cutlass13device_kernelIN5flash19enable_sm80_to_sm89INS1_16FlashAttnFwdSm80INS1_25CollectiveMainloopFwdSm80ILi8ELi1ELb0EN4cute5tupleIJNS5_1CILi128EEENS7_ILi64EEENS7_ILi256EEEEEELi256ENS_6half_tEfNS_4arch4Sm80ELb0ELb1ELb0ELb0ELb1ELb0ELb1ELb0EEENS1_21CollectiveEpilogueFwdINS6_IJS8_SA_S9_EEENS6_IJNS7_ILi1EEESI_SI_EEESC_SE_Li256ELb0ELb1ELb0ELb0EEENS1_19SingleTileSchedulerILb0ELb0ELb1ELi128EEEEEEEEEvNT_6ParamsE --------------------------
	.section	.nv.constant0._ZN7cutlass13device_kernelIN5flash19enable_sm80_to_sm89INS1_16FlashAttnFwdSm80INS1_25CollectiveMainloopFwdSm80ILi8ELi1ELb0EN4cute5tupleIJNS5_1CILi128EEENS7_ILi64EEENS7_ILi256EEEEEELi256ENS_6half_tEfNS_4arch4Sm80ELb0ELb1ELb0ELb0ELb1ELb0ELb1ELb0EEENS1_21CollectiveEpilogueFwdINS6_IJS8_SA_S9_EEENS6_IJNS7_ILi1EEESI_SI_EEESC_SE_Li256ELb0ELb1ELb0ELb0EEENS1_19SingleTileSchedulerILb0ELb0ELb1ELi128EEEEEEEEEvNT_6ParamsE,"a",@progbits
	.sectionflags	@""
	.align	4
.nv.constant0._ZN7cutlass13device_kernelIN5flash19enable_sm80_to_sm89INS1_16FlashAttnFwdSm80INS1_25CollectiveMainloopFwdSm80ILi8ELi1ELb0EN4cute5tupleIJNS5_1CILi128EEENS7_ILi64EEENS7_ILi256EEEEEELi256ENS_6half_tEfNS_4arch4Sm80ELb0ELb1ELb0ELb0ELb1ELb0ELb1ELb0EEENS1_21CollectiveEpilogueFwdINS6_IJS8_SA_S9_EEENS6_IJNS7_ILi1EEESI_SI_EEESC_SE_Li256ELb0ELb1ELb0ELb0EEENS1_19SingleTileSchedulerILb0ELb0ELb1ELi128EEEEEEEEEvNT_6ParamsE:
	.zero		1576


//--------------------- .nv.constant0._ZN7cutlass13device_kernelIN5flash19enable_sm80_to_sm89INS1_16FlashAttnFwdSm80INS1_25CollectiveMainloopFwdSm80ILi8ELi1ELb0EN4cute5tupleIJNS5_1CILi128EEENS7_ILi64EEENS7_ILi256EEEEEELi256ENS_6half_tEfNS_4arch4Sm80ELb0ELb1ELb0ELb1ELb1ELb0ELb1ELb0EEENS1_21CollectiveEpilogueFwdINS6_IJS8_SA_S9_EEENS6_IJNS7_ILi1EEESI_SI_EEESC_SE_Li256ELb1ELb1ELb0ELb0EEENS1_19SingleTileSchedulerILb1ELb0ELb1ELi128EEEEEEEEEvNT_6ParamsE --------------------------
	.section	.nv.constant0._ZN7cutlass13device_kernelIN5flash19enable_sm80_to_sm89INS1_16FlashAttnFwdSm80INS1_25CollectiveMainloopFwdSm80ILi8ELi1ELb0EN4cute5tupleIJNS5_1CILi128EEENS7_ILi64EEENS7_ILi256EEEEEELi256ENS_6half_tEfNS_4arch4Sm80ELb0ELb1ELb0ELb1ELb1ELb0ELb1ELb0EEENS1_21CollectiveEpilogueFwdINS6_IJS8_SA_S9_EEENS6_IJNS7_ILi1EEESI_SI_EEESC_SE_Li256ELb1ELb1ELb0ELb0EEENS1_19SingleTileSchedulerILb1ELb0ELb1ELi128EEEEEEEEEvNT_6ParamsE,"a",@progbits
	.sectionflags	@""
	.align	4
.nv.constant0._ZN7cutlass13device_kernelIN5flash19enable_sm80_to_sm89INS1_16FlashAttnFwdSm80INS1_25CollectiveMainloopFwdSm80ILi8ELi1ELb0EN4cute5tupleIJNS5_1CILi128EEENS7_ILi64EEENS7_ILi256EEEEEELi256ENS_6half_tEfNS_4arch4Sm80ELb0ELb1ELb0ELb1ELb1ELb0ELb1ELb0EEENS1_21CollectiveEpilogueFwdINS6_IJS8_SA_S9_EEENS6_IJNS7_ILi1EEESI_SI_EEESC_SE_Li256ELb1ELb1ELb0ELb0EEENS1_19SingleTileSchedulerILb1ELb0ELb1ELi128EEEEEEEEEvNT_6ParamsE:
	.zero		1576


//--------------------- .nv.constant0._ZN7cutlass13device_kernelIN5flash19enable_sm80_to_sm89INS1_16FlashAttnFwdSm80INS1_25CollectiveMainloopFwdSm80ILi8ELi1ELb0EN4cute5tupleIJNS5_1CILi128EEENS7_ILi48EEENS7_ILi256EEEEEELi256ENS_6half_tEfNS_4arch4Sm80ELb0ELb1ELb0ELb1ELb1ELb1ELb1ELb0EEENS1_21CollectiveEpilogueFwdINS6_IJS8_SA_S9_EEENS6_IJNS7_ILi1EEESI_SI_EEESC_SE_Li256ELb1ELb1ELb0ELb0EEENS1_19SingleTileSchedulerILb1ELb0ELb1ELi128EEEEEEEEEvNT_6ParamsE --------------------------
	.section	.nv.constant0._ZN7cutlass13device_kernelIN5flash19enable_sm80_to_sm89INS1_16FlashAttnFwdSm80INS1_25CollectiveMainloopFwdSm80ILi8ELi1ELb0EN4cute5tupleIJNS5_1CILi128EEENS7_ILi48EEENS7_ILi256EEEEEELi256ENS_6half_tEfNS_4arch4Sm80ELb0ELb1ELb0ELb1ELb1ELb1ELb1ELb0EEENS1_21CollectiveEpilogueFwdINS6_IJS8_SA_S9_EEENS6_IJNS7_ILi1EEESI_SI_EEESC_SE_Li256ELb1ELb1ELb0ELb0EEENS1_19SingleTileSchedulerILb1ELb0ELb1ELi128EEEEEEEEEvNT_6ParamsE,"a",@progbits
	.sectionflags	@""
	.align	4
.nv.constant0._ZN7cutlass13device_kernelIN5flash19enable_sm80_to_sm89INS1_16FlashAttnFwdSm80INS1_25CollectiveMainloopFwdSm80ILi8ELi1ELb0EN4cute5tupleIJNS5_1CILi128EEENS7_ILi48EEENS7_ILi256EEEEEELi256ENS_6half_tEfNS_4arch4Sm80ELb0ELb1ELb0ELb1ELb1ELb1ELb1ELb0EEENS1_21CollectiveEpilogueFwdINS6_IJS8_SA_S9_EEENS6_IJNS7_ILi1EEESI_SI_EEESC_SE_Li256ELb1ELb1ELb0ELb0EEENS1_19SingleTileSchedulerILb1ELb0ELb1ELi128EEEEEEEEEvNT_6ParamsE:
	.zero		1576


//--------------------- .nv.constant0._ZN7cutlass13device_kernelIN5flash19enable_sm80_to_sm89INS1_16FlashAttnFwdSm80INS1_25CollectiveMainloopFwdSm80ILi8ELi1ELb0EN4cute5tupleIJNS5_1CILi128EEENS7_ILi96EEENS7_ILi256EEEEEELi256ENS_6half_tEfNS_4arch4Sm80ELb1ELb0ELb0ELb0ELb1ELb0ELb1ELb0EEENS1_21CollectiveEpilogueFwdINS6_IJS8_SA_S9_EEENS6_IJNS7_ILi1EEESI_SI_EEESC_SE_Li256ELb0ELb1ELb0ELb0EEENS1_30DynamicPersistentTileSchedulerILi256ELi256ELb0ELb1ELb0EEEEEEEEEvNT_6ParamsE --------------------------
	.section	.nv.constant0._ZN7cutlass13device_kernelIN5flash19enable_sm80_to_sm89INS1_16FlashAttnFwdSm80INS1_25CollectiveMainloopFwdSm80ILi8ELi1ELb0EN4cute5tupleIJNS5_1CILi128EEENS7_ILi96EEENS7_ILi256EEEEEELi256ENS_6half_tEfNS_4arch4Sm80ELb1ELb0ELb0ELb0ELb1ELb0ELb1ELb0EEENS1_21CollectiveEpilogueFwdINS6_IJS8_SA_S9_EEENS6_IJNS7_ILi1EEESI_SI_EEESC_SE_Li256ELb0ELb1ELb0ELb0EEENS1_30DynamicPersistentTileSchedulerILi256ELi256ELb0ELb1ELb0EEEEEEEEEvNT_6ParamsE,"a",@progbits
	.sectionflags	@""
	.align	4
.nv.constant0._ZN7cutlass13device_kernelIN5flash19enable_sm80_to_sm89INS1_16FlashAttnFwdSm80INS1_25CollectiveMainloopFwdSm80ILi8ELi1ELb0EN4cute5tupleIJNS5_1CILi128EEENS7_ILi96EEENS7_ILi256EEEEEELi256ENS_6half_tEfNS_4arch4Sm80ELb1ELb0ELb0ELb0ELb1ELb0ELb1ELb0EEENS1_21CollectiveEpilogueFwdINS6_IJS8_SA_S9_EEENS6_IJNS7_ILi1EEESI_SI_EEESC_SE_Li256ELb0ELb1ELb0ELb0EEENS1_30DynamicPersistentTileSchedulerILi256ELi256ELb0ELb1ELb0EEEEEEEEEvNT_6ParamsE:
	.zero		1592


//--------------------- .nv.constant0._ZN7cutlass13device_kernelIN5flash19enable_sm80_to_sm89INS1_16FlashAttnFwdSm80INS1_25CollectiveMainloopFwdSm80ILi8ELi1ELb0EN4cute5tupleIJNS5_1CILi128EEENS7_ILi96EEENS7_ILi256EEEEEELi256ENS_6half_tEfNS_4arch4Sm80ELb1ELb0ELb0ELb1ELb1ELb0ELb1ELb0EEENS1_21CollectiveEpilogueFwdINS6_IJS8_SA_S9_EEENS6_IJNS7_ILi1EEESI_SI_EEESC_SE_Li256ELb1ELb1ELb0ELb0EEENS1_19SingleTileSchedulerILb1ELb0ELb1ELi128EEEEEEEEEvNT_6ParamsE --------------------------
	.section	.nv.constant0._ZN7cutlass13device_kernelIN5flash19enable_sm80_to_sm89INS1_16FlashAttnFwdSm80INS1_25CollectiveMainloopFwdSm80ILi8ELi1ELb0EN4cute5tupleIJNS5_1CILi128EEENS7_ILi96EEENS7_ILi256EEEEEELi256ENS_6half_tEfNS_4arch4Sm80ELb1ELb0ELb0ELb1ELb1ELb0ELb1ELb0EEENS1_21CollectiveEpilogueFwdINS6_IJS8_SA_S9_EEENS6_IJNS7_ILi1EEESI_SI_EEESC_SE_Li256ELb1ELb1ELb0ELb0EEENS1_19SingleTileSchedulerILb1ELb0ELb1ELi128EEEEEEEEEvNT_6ParamsE,"a",@progbits
	.sectionflags	@""
	.align	4
.nv.constant0._ZN7cutlass13device_kernelIN5flash19enable_sm80_to_sm89INS1_16FlashAttnFwdSm80INS1_25CollectiveMainloopFwdSm80ILi8ELi1ELb0EN4cute5tupleIJNS5_1CILi128EEENS7_ILi96EEENS7_ILi256EEEEEELi256ENS_6half_tEfNS_4arch4Sm80ELb1ELb0ELb0ELb1ELb1ELb0ELb1ELb0EEENS1_21CollectiveEpilogueFwdINS6_IJS8_SA_S9_EEENS6_IJNS7_ILi1EEESI_SI_EEESC_SE_Li256ELb1ELb1ELb0ELb0EEENS1_19SingleTileSchedulerILb1ELb0ELb1ELi128EEEEEEEEEvNT_6ParamsE:
	.zero		1576


//--------------------- .nv.constant0._ZN7cutlass13device_kernelIN5flash19enable_sm80_to_sm89INS1_16FlashAttnFwdSm80INS1_25CollectiveMainloopFwdSm80ILi8ELi1ELb0EN4cute5tupleIJNS5_1CILi128EEENS7_ILi48EEENS7_ILi256EEEEEELi256ENS_6half_tEfNS_4arch4Sm80ELb1ELb0ELb0ELb1ELb1ELb1ELb1ELb0EEENS1_21CollectiveEpilogueFwdINS6_IJS8_SA_S9_EEENS6_IJNS7_ILi1EEESI_SI_EEESC_SE_Li256ELb1ELb1ELb0ELb0EEENS1_19SingleTileSchedulerILb1ELb0ELb1ELi128EEEEEEEEEvNT_6ParamsE --------------------------
	.section	.nv.constant0._ZN7cutlass13device_kernelIN5flash19enable_sm80_to_sm89INS1_16FlashAttnFwdSm80INS1_25CollectiveMainloopFwdSm80ILi8ELi1ELb0EN4cute5tupleIJNS5_1CILi128EEENS7_ILi48EEENS7_ILi256EEEEEELi256ENS_6half_tEfNS_4arch4Sm80ELb1ELb0ELb0ELb1ELb1ELb1ELb1ELb0EEENS1_21CollectiveEpilogueFwdINS6_IJS8_SA_S9_EEENS6_IJNS7_ILi1EEESI_SI_EEESC_SE_Li256ELb1ELb1ELb0ELb0EEENS1_19SingleTileSchedulerILb1ELb0ELb1ELi128EEEEEEEEEvNT_6ParamsE,"a",@progbits
	.sectionflags	@""
	.align	4
.nv.constant0._ZN7cutlass13device_kernelIN5flash19enable_sm80_to_sm89INS1_16FlashAttnFwdSm80INS1_25CollectiveMainloopFwdSm80ILi8ELi1ELb0EN4cute5tupleIJNS5_1CILi128EEENS7_ILi48EEENS7_ILi256EEEEEELi256ENS_6half_tEfNS_4arch4Sm80ELb1ELb0ELb0ELb1ELb1ELb1ELb1ELb0EEENS1_21CollectiveEpilogueFwdINS6_IJS8_SA_S9_EEENS6_IJNS7_ILi1EEESI_SI_EEESC_SE_Li256ELb1ELb1ELb0ELb0EEENS1_19SingleTileSchedulerILb1ELb0ELb1ELi128EEEEEEEEEvNT_6ParamsE:
	.zero		1576


//--------------------- SYMBOLS --------------------------

	.type		.nv.reservedSmem.offset0,@object
	.size		.nv.reservedSmem.offset0,0x4
